// auto-generated by cutlass_sweep.gemm — config: {"arch": "sm_90", "cluster_m": 2, "cluster_n": 2, "dtype": "e4m3", "stages": 3, "tile_k": 32, "tile_m": 256, "tile_n": 256}
#include "cutlass/cutlass.h"
#include "cutlass/gemm/collective/collective_builder.hpp"
#include "cutlass/gemm/device/gemm_universal_adapter.h"
#include "cutlass/gemm/kernel/gemm_universal.hpp"
#include "cutlass/epilogue/collective/collective_builder.hpp"

using ElemA = cutlass::float_e4m3_t;
using ElemB = cutlass::float_e4m3_t;
using ElemCD = cutlass::float_e4m3_t;
using Acc  = float;
using TileShape    = cute::Shape<cute::_256, cute::_256, cute::_32>;
using ClusterShape = cute::Shape<cute::_2, cute::_2, cute::_1>;

using CollectiveEpilogue = typename cutlass::epilogue::collective::CollectiveBuilder<
    cutlass::arch::Sm90, cutlass::arch::OpClassTensorOp,
    TileShape, ClusterShape,
    cutlass::epilogue::collective::EpilogueTileAuto,
    Acc, Acc,
    ElemCD, cutlass::layout::RowMajor, 128 / cutlass::sizeof_bits<ElemCD>::value,
    ElemCD, cutlass::layout::RowMajor, 128 / cutlass::sizeof_bits<ElemCD>::value,
    cutlass::epilogue::collective::EpilogueScheduleAuto
  >::CollectiveOp;

using CollectiveMainloop = typename cutlass::gemm::collective::CollectiveBuilder<
    cutlass::arch::Sm90, cutlass::arch::OpClassTensorOp,
    ElemA, cutlass::layout::RowMajor, 128 / cutlass::sizeof_bits<ElemA>::value,
    ElemB, cutlass::layout::ColumnMajor, 128 / cutlass::sizeof_bits<ElemB>::value,
    Acc,
    TileShape, ClusterShape,
    cutlass::gemm::collective::StageCount<3>,
    cutlass::gemm::collective::KernelScheduleAuto
  >::CollectiveOp;

using GemmKernel = cutlass::gemm::kernel::GemmUniversal<
    cute::Shape<int,int,int,int>,
    CollectiveMainloop,
    CollectiveEpilogue
>;
using Gemm = cutlass::gemm::device::GemmUniversalAdapter<GemmKernel>;

// Force the device kernel symbol into the cubin without needing a host main.
auto* _anchor = &cutlass::device_kernel<GemmKernel>;


// ===== COMPILED SASS (sm_90a) =====

	.target	sm_90a

	.elftype	@"ET_EXEC"


//--------------------- .note.nv.tkinfo           --------------------------
	.section	.note.nv.tkinfo,"",@"SHT_NOTE"
	.sectionflags	@"SHF_NOTE_NV_TKINFO"
	.tkinfo
        /*0018*/ 	.word	0x00000002
        /*0030*/ 	.string	""
        /*0030*/ 	.string	"ptxas"
        /*0030*/ 	.string	"Cuda compilation tools, release 13.0, V13.0.88"
        /*0030*/ 	.string	"Build cuda_13.0.r13.0/compiler.36424714_0"
        /*0030*/ 	.string	"-arch sm_90a -m 64 "



//--------------------- .note.nv.cuinfo           --------------------------
	.section	.note.nv.cuinfo,"",@"SHT_NOTE"
	.sectionflags	@"SHF_NOTE_NV_CUINFO"
        /*0018*/ 	.short	0x0002
        /*001a*/ 	.short	0x005a
        /*001c*/ 	.short	0x0082
	.zero		2


//--------------------- .nv.info                  --------------------------
	.section	.nv.info,"",@"SHT_CUDA_INFO"
	.align	4


	//----- nvinfo : EIATTR_REGCOUNT
	.align		4
        /*0000*/ 	.byte	0x04, 0x2f
        /*0002*/ 	.short	(.L_12 - .L_11)
	.align		4
.L_11:
        /*0004*/ 	.word	index@(_ZN7cutlass13device_kernelINS_4gemm6kernel13GemmUniversalIN4cute5tupleIJiiiiEEENS1_10collective13CollectiveMmaINS1_37MainloopSm90TmaGmmaWarpSpecializedFP8ILi3ENS5_IJNS4_1CILi2EEESB_NSA_ILi1EEEEEENS1_35KernelTmaWarpSpecializedCooperativeEEENS5_IJNSA_ILi256EEESG_NSA_ILi32EEEEEENS_12float_e4m3_tENS5_IJlSC_lEEESJ_SK_NS4_8TiledMMAINS4_8MMA_AtomIJNS4_4SM904GMMA31MMA_64x256x32_F32E4M3E4M3_SS_TNILNSO_7ScaleInE1ELSQ_1EEEEEENS4_6LayoutINS5_IJSB_SC_SC_EEENS5_IJSC_NSA_ILi0EEESV_EEEEENS5_IJNS4_10UnderscoreESY_SY_EEEEENS4_23SM90_TMA_LOAD_MULTICASTENS4_14ComposedLayoutINS4_7SwizzleILi1ELi4ELi3EEENS4_18smem_ptr_flag_bitsILi8EEENST_INS5_IJNSA_ILi8EEESH_EEENS5_IJSH_SC_EEEEEEEvNS4_8identityES11_S1B_vS1C_EENS_8epilogue10collective6detail29Sm90TmaWarpSpecializedAdapterINS1F_15DefaultEpilogueISJ_SK_SK_NS1E_6thread17LinearCombinationISJ_Li1EffLNS1J_9ScaleType4KindE0ELNS_15FloatRoundStyleE2ESJ_EENS1_15EpilogueDefaultEEEEEvvEEEEvNT_6ParamsE)
        /*0008*/ 	.word	0x000000a8


	//----- nvinfo : EIATTR_FRAME_SIZE
	.align		4
.L_12:
        /*000c*/ 	.byte	0x04, 0x11
        /*000e*/ 	.short	(.L_14 - .L_13)
	.align		4
.L_13:
        /*0010*/ 	.word	index@(_ZN7cutlass13device_kernelINS_4gemm6kernel13GemmUniversalIN4cute5tupleIJiiiiEEENS1_10collective13CollectiveMmaINS1_37MainloopSm90TmaGmmaWarpSpecializedFP8ILi3ENS5_IJNS4_1CILi2EEESB_NSA_ILi1EEEEEENS1_35KernelTmaWarpSpecializedCooperativeEEENS5_IJNSA_ILi256EEESG_NSA_ILi32EEEEEENS_12float_e4m3_tENS5_IJlSC_lEEESJ_SK_NS4_8TiledMMAINS4_8MMA_AtomIJNS4_4SM904GMMA31MMA_64x256x32_F32E4M3E4M3_SS_TNILNSO_7ScaleInE1ELSQ_1EEEEEENS4_6LayoutINS5_IJSB_SC_SC_EEENS5_IJSC_NSA_ILi0EEESV_EEEEENS5_IJNS4_10UnderscoreESY_SY_EEEEENS4_23SM90_TMA_LOAD_MULTICASTENS4_14ComposedLayoutINS4_7SwizzleILi1ELi4ELi3EEENS4_18smem_ptr_flag_bitsILi8EEENST_INS5_IJNSA_ILi8EEESH_EEENS5_IJSH_SC_EEEEEEEvNS4_8identityES11_S1B_vS1C_EENS_8epilogue10collective6detail29Sm90TmaWarpSpecializedAdapterINS1F_15DefaultEpilogueISJ_SK_SK_NS1E_6thread17LinearCombinationISJ_Li1EffLNS1J_9ScaleType4KindE0ELNS_15FloatRoundStyleE2ESJ_EENS1_15EpilogueDefaultEEEEEvvEEEEvNT_6ParamsE)
        /*0014*/ 	.word	0x00000678


	//----- nvinfo : EIATTR_MIN_STACK_SIZE
	.align		4
.L_14:
        /*0018*/ 	.byte	0x04, 0x12
        /*001a*/ 	.short	(.L_16 - .L_15)
	.align		4
.L_15:
        /*001c*/ 	.word	index@(_ZN7cutlass13device_kernelINS_4gemm6kernel13GemmUniversalIN4cute5tupleIJiiiiEEENS1_10collective13CollectiveMmaINS1_37MainloopSm90TmaGmmaWarpSpecializedFP8ILi3ENS5_IJNS4_1CILi2EEESB_NSA_ILi1EEEEEENS1_35KernelTmaWarpSpecializedCooperativeEEENS5_IJNSA_ILi256EEESG_NSA_ILi32EEEEEENS_12float_e4m3_tENS5_IJlSC_lEEESJ_SK_NS4_8TiledMMAINS4_8MMA_AtomIJNS4_4SM904GMMA31MMA_64x256x32_F32E4M3E4M3_SS_TNILNSO_7ScaleInE1ELSQ_1EEEEEENS4_6LayoutINS5_IJSB_SC_SC_EEENS5_IJSC_NSA_ILi0EEESV_EEEEENS5_IJNS4_10UnderscoreESY_SY_EEEEENS4_23SM90_TMA_LOAD_MULTICASTENS4_14ComposedLayoutINS4_7SwizzleILi1ELi4ELi3EEENS4_18smem_ptr_flag_bitsILi8EEENST_INS5_IJNSA_ILi8EEESH_EEENS5_IJSH_SC_EEEEEEEvNS4_8identityES11_S1B_vS1C_EENS_8epilogue10collective6detail29Sm90TmaWarpSpecializedAdapterINS1F_15DefaultEpilogueISJ_SK_SK_NS1E_6thread17LinearCombinationISJ_Li1EffLNS1J_9ScaleType4KindE0ELNS_15FloatRoundStyleE2ESJ_EENS1_15EpilogueDefaultEEEEEvvEEEEvNT_6ParamsE)
        /*0020*/ 	.word	0x00000678
.L_16:


//--------------------- .nv.compat                --------------------------
	.section	.nv.compat,"",@"SHT_CUDA_COMPAT_INFO"
	.align	4
        /*0000*/ 	.byte	0x02, 0x09, 0x01, 0x00, 0x02, 0x02, 0x04, 0x00, 0x02, 0x05, 0x05, 0x00, 0x03, 0x07, 0x01, 0x01
        /*0010*/ 	.byte	0x02, 0x03, 0x01, 0x00, 0x02, 0x06, 0x01, 0x00, 0x04, 0x0b, 0x08, 0x00, 0x00, 0x00, 0x00, 0x00
        /*0020*/ 	.byte	0x00, 0x00, 0x00, 0x00


//--------------------- .nv.info._ZN7cutlass13device_kernelINS_4gemm6kernel13GemmUniversalIN4cute5tupleIJiiiiEEENS1_10collective13CollectiveMmaINS1_37MainloopSm90TmaGmmaWarpSpecializedFP8ILi3ENS5_IJNS4_1CILi2EEESB_NSA_ILi1EEEEEENS1_35KernelTmaWarpSpecializedCooperativeEEENS5_IJNSA_ILi256EEESG_NSA_ILi32EEEEEENS_12float_e4m3_tENS5_IJlSC_lEEESJ_SK_NS4_8TiledMMAINS4_8MMA_AtomIJNS4_4SM904GMMA31MMA_64x256x32_F32E4M3E4M3_SS_TNILNSO_7ScaleInE1ELSQ_1EEEEEENS4_6LayoutINS5_IJSB_SC_SC_EEENS5_IJSC_NSA_ILi0EEESV_EEEEENS5_IJNS4_10UnderscoreESY_SY_EEEEENS4_23SM90_TMA_LOAD_MULTICASTENS4_14ComposedLayoutINS4_7SwizzleILi1ELi4ELi3EEENS4_18smem_ptr_flag_bitsILi8EEENST_INS5_IJNSA_ILi8EEESH_EEENS5_IJSH_SC_EEEEEEEvNS4_8identityES11_S1B_vS1C_EENS_8epilogue10collective6detail29Sm90TmaWarpSpecializedAdapterINS1F_15DefaultEpilogueISJ_SK_SK_NS1E_6thread17LinearCombinationISJ_Li1EffLNS1J_9ScaleType4KindE0ELNS_15FloatRoundStyleE2ESJ_EENS1_15EpilogueDefaultEEEEEvvEEEEvNT_6ParamsE --------------------------
	.section	.nv.info._ZN7cutlass13device_kernelINS_4gemm6kernel13GemmUniversalIN4cute5tupleIJiiiiEEENS1_10collective13CollectiveMmaINS1_37MainloopSm90TmaGmmaWarpSpecializedFP8ILi3ENS5_IJNS4_1CILi2EEESB_NSA_ILi1EEEEEENS1_35KernelTmaWarpSpecializedCooperativeEEENS5_IJNSA_ILi256EEESG_NSA_ILi32EEEEEENS_12float_e4m3_tENS5_IJlSC_lEEESJ_SK_NS4_8TiledMMAINS4_8MMA_AtomIJNS4_4SM904GMMA31MMA_64x256x32_F32E4M3E4M3_SS_TNILNSO_7ScaleInE1ELSQ_1EEEEEENS4_6LayoutINS5_IJSB_SC_SC_EEENS5_IJSC_NSA_ILi0EEESV_EEEEENS5_IJNS4_10UnderscoreESY_SY_EEEEENS4_23SM90_TMA_LOAD_MULTICASTENS4_14ComposedLayoutINS4_7SwizzleILi1ELi4ELi3EEENS4_18smem_ptr_flag_bitsILi8EEENST_INS5_IJNSA_ILi8EEESH_EEENS5_IJSH_SC_EEEEEEEvNS4_8identityES11_S1B_vS1C_EENS_8epilogue10collective6detail29Sm90TmaWarpSpecializedAdapterINS1F_15DefaultEpilogueISJ_SK_SK_NS1E_6thread17LinearCombinationISJ_Li1EffLNS1J_9ScaleType4KindE0ELNS_15FloatRoundStyleE2ESJ_EENS1_15EpilogueDefaultEEEEEvvEEEEvNT_6ParamsE,"",@"SHT_CUDA_INFO"
	.sectionflags	@""
	.align	4


	//----- nvinfo : EIATTR_CUDA_API_VERSION
	.align		4
        /*0000*/ 	.byte	0x04, 0x37
        /*0002*/ 	.short	(.L_18 - .L_17)
.L_17:
        /*0004*/ 	.word	0x00000082


	//----- nvinfo : EIATTR_KPARAM_INFO
	.align		4
.L_18:
        /*0008*/ 	.byte	0x04, 0x17
        /*000a*/ 	.short	(.L_20 - .L_19)
.L_19:
        /*000c*/ 	.word	0x00000000
        /*0010*/ 	.short	0x0000
        /*0012*/ 	.short	0x0070
        /*0014*/ 	.byte	0x00, 0xf0, 0x01, 0x10


	//----- nvinfo : EIATTR_SPARSE_MMA_MASK
	.align		4
.L_20:
        /*0018*/ 	.byte	0x03, 0x50
        /*001a*/ 	.short	0x0000


	//----- nvinfo : EIATTR_MAXREG_COUNT
	.align		4
        /*001c*/ 	.byte	0x03, 0x1b
        /*001e*/ 	.short	0x00a8


	//----- nvinfo : EIATTR_NUM_BARRIERS
	.align		4
        /*0020*/ 	.byte	0x02, 0x4c
        /*0022*/ 	.byte	0x01
	.zero		1


	//----- nvinfo : EIATTR_ANNOTATIONS
	.align		4
        /*0024*/ 	.byte	0x04, 0x55
        /*0026*/ 	.short	(.L_22 - .L_21)


	//   ....[0]....
.L_21:
        /*0028*/ 	.word	0x00000001
        /*002c*/ 	.byte	0x10, 0x07, 0x00, 0x00, 0x01, 0x00, 0x00, 0x00, 0xe0, 0x07, 0x00, 0x00, 0x01, 0x00, 0x00, 0x00
        /* <DEDUP_REMOVED lines=1356> */
        /*54fc*/ 	.byte	0x60, 0x36, 0x02, 0x00


	//----- nvinfo : EIATTR_MERCURY_ISA_VERSION
	.align		4
.L_22:
        /*5500*/ 	.byte	0x03, 0x5f
        /*5502*/ 	.short	0x0101


	//----- nvinfo : EIATTR_INT_WARP_WIDE_INSTR_OFFSETS
	.align		4
        /*5504*/ 	.byte	0x04, 0x31
        /*5506*/ 	.short	(.L_24 - .L_23)


	//   ....[0]....
.L_23:
        /*5508*/ 	.word	0x00000530


	//   ....[1]....
        /*550c*/ 	.word	0x00000550


	//   ....[2]....
        /*5510*/ 	.word	0x000006b0


	//----- nvinfo : EIATTR_COOP_GROUP_MASK_REGIDS
	.align		4
.L_24:
        /*5514*/ 	.byte	0x04, 0x29
        /*5516*/ 	.short	(.L_26 - .L_25)


	//   ....[0]....
.L_25:
        /*5518*/ 	.word	0xffffffff


	//   ....[1]....
        /*551c*/ 	.word	0xffffffff


	//   ....[2]....
        /*5520*/ 	.word	0xffffffff


	//   ....[3]....
        /*5524*/ 	.word	0xffffffff


	//   ....[4]....
        /*5528*/ 	.word	0xffffffff


	//   ....[5]....
        /*552c*/ 	.word	0xffffffff


	//----- nvinfo : EIATTR_COOP_GROUP_INSTR_OFFSETS
	.align		4
.L_26:
        /*5530*/ 	.byte	0x04, 0x28
        /*5532*/ 	.short	(.L_28 - .L_27)


	//   ....[0]....
.L_27:
        /*5534*/ 	.word	0x00000070


	//   ....[1]....
        /*5538*/ 	.word	0x00000080


	//   ....[2]....
        /*553c*/ 	.word	0x000001a0


	//   ....[3]....
        /*5540*/ 	.word	0x000003a0


	//   ....[4]....
        /*5544*/ 	.word	0x00000820


	//   ....[5]....
        /*5548*/ 	.word	0x00002960


	//----- nvinfo : EIATTR_REG_RECONFIG
	.align		4
.L_28:
        /*554c*/ 	.byte	0x01, 0x54
	.zero		2


	//----- nvinfo : EIATTR_MBARRIER_INSTR_OFFSETS
	.align		4
        /*5550*/ 	.byte	0x04, 0x39
        /*5552*/ 	.short	(.L_30 - .L_29)


	//   ....[0]....
.L_29:
        /*5554*/ 	.word	0x00000320
        /*5558*/ 	.word	0x000000ff
        /*555c*/ 	.word	0x00000000
        /*5560*/ 	.short	0x0100
        /*5562*/ 	.byte	0x09
	.zero		1


	//   ....[1]....
        /*5564*/ 	.word	0x00000330
        /*5568*/ 	.word	0x000000ff
        /*556c*/ 	.word	0x00000018
        /*5570*/ 	.short	0x0100
        /*5572*/ 	.byte	0x09
	.zero		1


	//   ....[2]....
        /*5574*/ 	.word	0x00000340
        /*5578*/ 	.word	0x000000ff
        /*557c*/ 	.word	0x00000008
        /*5580*/ 	.short	0x0100
        /*5582*/ 	.byte	0x09
	.zero		1


	//   ....[3]....
        /*5584*/ 	.word	0x00000350
        /*5588*/ 	.word	0x000000ff
        /*558c*/ 	.word	0x00000020
        /*5590*/ 	.short	0x0100
        /*5592*/ 	.byte	0x09
	.zero		1


	//   ....[4]....
        /*5594*/ 	.word	0x00000360
        /*5598*/ 	.word	0x000000ff
        /*559c*/ 	.word	0x00000010
        /*55a0*/ 	.short	0x0100
        /*55a2*/ 	.byte	0x09
	.zero		1


	//   ....[5]....
        /*55a4*/ 	.word	0x00000370
        /*55a8*/ 	.word	0x000000ff
        /*55ac*/ 	.word	0x00000028
        /*55b0*/ 	.short	0x0100
        /*55b2*/ 	.byte	0x09
	.zero		1


	//   ....[6]....
        /*55b4*/ 	.word	0x00000740
        /*55b8*/ 	.word	0x000000ff
        /*55bc*/ 	.word	0x00000040
        /*55c0*/ 	.short	0x0100
        /*55c2*/ 	.byte	0x06
	.zero		1


	//   ....[7]....
        /*55c4*/ 	.word	0x000007c0
        /*55c8*/ 	.word	0x000000ff
        /*55cc*/ 	.word	0x00000048
        /*55d0*/ 	.short	0x0100
        /*55d2*/ 	.byte	0x06
	.zero		1


	//   ....[8]....
        /*55d4*/ 	.word	0x00002d70
        /*55d8*/ 	.word	0x000000ff
        /*55dc*/ 	.word	0x00000000
        /*55e0*/ 	.short	0x010a
        /*55e2*/ 	.byte	0x07
	.zero		1


	//   ....[9]....
        /*55e4*/ 	.word	0x00002dd0
        /*55e8*/ 	.word	0x000000ff
        /*55ec*/ 	.word	0x00000000
        /*55f0*/ 	.short	0x010a
        /*55f2*/ 	.byte	0x07
	.zero		1


	//   ....[10]....
        /*55f4*/ 	.word	0x00006590
        /*55f8*/ 	.word	0x000000ff
        /*55fc*/ 	.word	0x00000000
        /*5600*/ 	.short	0x010a
        /*5602*/ 	.byte	0x0f
	.zero		1


	//   ....[11]....
        /*5604*/ 	.word	0x000065d0
        /*5608*/ 	.word	0x000000ff
        /*560c*/ 	.word	0x00000000
        /*5610*/ 	.short	0x010a
        /*5612*/ 	.byte	0x0f
	.zero		1


	//   ....[12]....
        /*5614*/ 	.word	0x0000b280
        /*5618*/ 	.word	0x00000003
        /*561c*/ 	.word	0x00000000
        /*5620*/ 	.short	0x0101
        /*5622*/ 	.byte	0x3f
	.zero		1


	//   ....[13]....
        /*5624*/ 	.word	0x0000ed80
        /*5628*/ 	.word	0x00000000
        /*562c*/ 	.word	0x00000000
        /*5630*/ 	.short	0x0101
        /*5632*/ 	.byte	0x3f
	.zero		1


	//   ....[14]....
        /*5634*/ 	.word	0x00022900
        /*5638*/ 	.word	0x0000000c
        /*563c*/ 	.word	0x00000018
        /*5640*/ 	.short	0x010a
        /*5642*/ 	.byte	0x3f
	.zero		1


	//   ....[15]....
        /*5644*/ 	.word	0x00022c80
        /*5648*/ 	.word	0x00000002
        /*564c*/ 	.word	0x00000048
        /*5650*/ 	.short	0x0101
        /*5652*/ 	.byte	0x3f
	.zero		1


	//   ....[16]....
        /*5654*/ 	.word	0x00023430
        /*5658*/ 	.word	0x00000003
        /*565c*/ 	.word	0x00000000
        /*5660*/ 	.short	0x010a
        /*5662*/ 	.byte	0x3f
	.zero		1


	//   ....[17]....
        /*5664*/ 	.word	0x000234c0
        /*5668*/ 	.word	0x00000003
        /*566c*/ 	.word	0x00000000
        /*5670*/ 	.short	0x010a
        /*5672*/ 	.byte	0x3f
	.zero		1


	//   ....[18]....
        /*5674*/ 	.word	0x00023550
        /*5678*/ 	.word	0x00000003
        /*567c*/ 	.word	0x00000000
        /*5680*/ 	.short	0x010a
        /*5682*/ 	.byte	0x3f
	.zero		1


	//   ....[19]....
        /*5684*/ 	.word	0x000235c0
        /*5688*/ 	.word	0x00000003
        /*568c*/ 	.word	0x00000000
        /*5690*/ 	.short	0x010a
        /*5692*/ 	.byte	0x3f
	.zero		1


	//   ....[20]....
        /*5694*/ 	.word	0x00023630
        /*5698*/ 	.word	0x00000000
        /*569c*/ 	.word	0x00000000
        /*56a0*/ 	.short	0x010a
        /*56a2*/ 	.byte	0x3f
	.zero		1


	//   ....[21]....
        /*56a4*/ 	.word	0x00023710
        /*56a8*/ 	.word	0x0000000c
        /*56ac*/ 	.word	0x00000018
        /*56b0*/ 	.short	0x010a
        /*56b2*/ 	.byte	0x3f
	.zero		1


	//   ....[22]....
        /*56b4*/ 	.word	0x000237e0
        /*56b8*/ 	.word	0x00000003
        /*56bc*/ 	.word	0x00000000
        /*56c0*/ 	.short	0x010a
        /*56c2*/ 	.byte	0x3f
	.zero		1


	//   ....[23]....
        /*56c4*/ 	.word	0x00023830
        /*56c8*/ 	.word	0x00000003
        /*56cc*/ 	.word	0x00000000
        /*56d0*/ 	.short	0x010a
        /*56d2*/ 	.byte	0x3f
	.zero		1


	//----- nvinfo : EIATTR_NUM_MBARRIERS
	.align		4
.L_30:
        /*56d4*/ 	.byte	0x03, 0x38
        /*56d6*/ 	.short	0x0008


	//----- nvinfo : EIATTR_EXIT_INSTR_OFFSETS
	.align		4
        /*56d8*/ 	.byte	0x04, 0x1c
        /*56da*/ 	.short	(.L_32 - .L_31)


	//   ....[0]....
.L_31:
        /*56dc*/ 	.word	0x000009b0


	//   ....[1]....
        /*56e0*/ 	.word	0x00001250


	//   ....[2]....
        /*56e4*/ 	.word	0x00021f10


	//   ....[3]....
        /*56e8*/ 	.word	0x000224b0


	//   ....[4]....
        /*56ec*/ 	.word	0x000235a0


	//----- nvinfo : EIATTR_MAX_THREADS
	.align		4
.L_32:
        /*56f0*/ 	.byte	0x04, 0x05
        /*56f2*/ 	.short	(.L_34 - .L_33)
.L_33:
        /*56f4*/ 	.word	0x00000180
        /*56f8*/ 	.word	0x00000001
        /*56fc*/ 	.word	0x00000001


	//----- nvinfo : EIATTR_CRS_STACK_SIZE
	.align		4
.L_34:
        /*5700*/ 	.byte	0x04, 0x1e
        /*5702*/ 	.short	(.L_36 - .L_35)
.L_35:
        /*5704*/ 	.word	0x00000000


	//----- nvinfo : EIATTR_CBANK_PARAM_SIZE
	.align		4
.L_36:
        /*5708*/ 	.byte	0x03, 0x19
        /*570a*/ 	.short	0x0470


	//----- nvinfo : EIATTR_PARAM_CBANK
	.align		4
        /*570c*/ 	.byte	0x04, 0x0a
        /*570e*/ 	.short	(.L_38 - .L_37)
	.align		4
.L_37:
        /*5710*/ 	.word	index@(.nv.constant0._ZN7cutlass13device_kernelINS_4gemm6kernel13GemmUniversalIN4cute5tupleIJiiiiEEENS1_10collective13CollectiveMmaINS1_37MainloopSm90TmaGmmaWarpSpecializedFP8ILi3ENS5_IJNS4_1CILi2EEESB_NSA_ILi1EEEEEENS1_35KernelTmaWarpSpecializedCooperativeEEENS5_IJNSA_ILi256EEESG_NSA_ILi32EEEEEENS_12float_e4m3_tENS5_IJlSC_lEEESJ_SK_NS4_8TiledMMAINS4_8MMA_AtomIJNS4_4SM904GMMA31MMA_64x256x32_F32E4M3E4M3_SS_TNILNSO_7ScaleInE1ELSQ_1EEEEEENS4_6LayoutINS5_IJSB_SC_SC_EEENS5_IJSC_NSA_ILi0EEESV_EEEEENS5_IJNS4_10UnderscoreESY_SY_EEEEENS4_23SM90_TMA_LOAD_MULTICASTENS4_14ComposedLayoutINS4_7SwizzleILi1ELi4ELi3EEENS4_18smem_ptr_flag_bitsILi8EEENST_INS5_IJNSA_ILi8EEESH_EEENS5_IJSH_SC_EEEEEEEvNS4_8identityES11_S1B_vS1C_EENS_8epilogue10collective6detail29Sm90TmaWarpSpecializedAdapterINS1F_15DefaultEpilogueISJ_SK_SK_NS1E_6thread17LinearCombinationISJ_Li1EffLNS1J_9ScaleType4KindE0ELNS_15FloatRoundStyleE2ESJ_EENS1_15EpilogueDefaultEEEEEvvEEEEvNT_6ParamsE)
        /*5714*/ 	.short	0x0210
        /*5716*/ 	.short	0x0470


	//----- nvinfo : EIATTR_SW_WAR
	.align		4
.L_38:
        /*5718*/ 	.byte	0x04, 0x36
        /*571a*/ 	.short	(.L_40 - .L_39)
.L_39:
        /*571c*/ 	.word	0x00000008
.L_40:


//--------------------- .nv.callgraph             --------------------------
	.section	.nv.callgraph,"",@"SHT_CUDA_CALLGRAPH"
	.align	4
	.sectionentsize	8
	.align		4
        /*0000*/ 	.word	0x00000000
	.align		4
        /*0004*/ 	.word	0xffffffff
	.align		4
        /*0008*/ 	.word	0x00000000
	.align		4
        /*000c*/ 	.word	0xfffffffe
	.align		4
        /*0010*/ 	.word	0x00000000
	.align		4
        /*0014*/ 	.word	0xfffffffd
	.align		4
        /*0018*/ 	.word	0x00000000
	.align		4
        /*001c*/ 	.word	0xfffffffc


//--------------------- .nv.constant4             --------------------------
	.section	.nv.constant4,"a",@progbits
	.align	8
	.align		8
.nv.constant4:
        /*0000*/ 	.dword	_ZN39_INTERNAL_d1a9422a_4_k_cu_246e1967_52134cuda3std3__45__cpo5beginE
	.align		8
        /*0008*/ 	.dword	_ZN39_INTERNAL_d1a9422a_4_k_cu_246e1967_52134cuda3std3__45__cpo3endE
	.align		8
        /*0010*/ 	.dword	_ZN39_INTERNAL_d1a9422a_4_k_cu_246e1967_52134cuda3std3__45__cpo6cbeginE
	.align		8
        /*0018*/ 	.dword	_ZN39_INTERNAL_d1a9422a_4_k_cu_246e1967_52134cuda3std3__45__cpo4cendE
	.align		8
        /*0020*/ 	.dword	_ZN39_INTERNAL_d1a9422a_4_k_cu_246e1967_52134cuda3std3__441_GLOBAL__N__d1a9422a_4_k_cu_246e1967_52136ignoreE
	.align		8
        /*0028*/ 	.dword	_ZN39_INTERNAL_d1a9422a_4_k_cu_246e1967_52134cuda3std3__419piecewise_constructE
	.align		8
        /*0030*/ 	.dword	_ZN39_INTERNAL_d1a9422a_4_k_cu_246e1967_52134cuda3std3__48in_placeE
	.align		8
        /*0038*/ 	.dword	_ZN39_INTERNAL_d1a9422a_4_k_cu_246e1967_52134cuda3std6ranges3__45__cpo4swapE
	.align		8
        /*0040*/ 	.dword	_ZN39_INTERNAL_d1a9422a_4_k_cu_246e1967_52134cuda3std6ranges3__45__cpo9iter_moveE
	.align		8
        /*0048*/ 	.dword	_ZN39_INTERNAL_d1a9422a_4_k_cu_246e1967_52134cute7productE
	.align		8
        /*0050*/ 	.dword	_ZN39_INTERNAL_d1a9422a_4_k_cu_246e1967_52134cute1_E


//--------------------- .text._ZN7cutlass13device_kernelINS_4gemm6kernel13GemmUniversalIN4cute5tupleIJiiiiEEENS1_10collective13CollectiveMmaINS1_37MainloopSm90TmaGmmaWarpSpecializedFP8ILi3ENS5_IJNS4_1CILi2EEESB_NSA_ILi1EEEEEENS1_35KernelTmaWarpSpecializedCooperativeEEENS5_IJNSA_ILi256EEESG_NSA_ILi32EEEEEENS_12float_e4m3_tENS5_IJlSC_lEEESJ_SK_NS4_8TiledMMAINS4_8MMA_AtomIJNS4_4SM904GMMA31MMA_64x256x32_F32E4M3E4M3_SS_TNILNSO_7ScaleInE1ELSQ_1EEEEEENS4_6LayoutINS5_IJSB_SC_SC_EEENS5_IJSC_NSA_ILi0EEESV_EEEEENS5_IJNS4_10UnderscoreESY_SY_EEEEENS4_23SM90_TMA_LOAD_MULTICASTENS4_14ComposedLayoutINS4_7SwizzleILi1ELi4ELi3EEENS4_18smem_ptr_flag_bitsILi8EEENST_INS5_IJNSA_ILi8EEESH_EEENS5_IJSH_SC_EEEEEEEvNS4_8identityES11_S1B_vS1C_EENS_8epilogue10collective6detail29Sm90TmaWarpSpecializedAdapterINS1F_15DefaultEpilogueISJ_SK_SK_NS1E_6thread17LinearCombinationISJ_Li1EffLNS1J_9ScaleType4KindE0ELNS_15FloatRoundStyleE2ESJ_EENS1_15EpilogueDefaultEEEEEvvEEEEvNT_6ParamsE --------------------------
	.section	.text._ZN7cutlass13device_kernelINS_4gemm6kernel13GemmUniversalIN4cute5tupleIJiiiiEEENS1_10collective13CollectiveMmaINS1_37MainloopSm90TmaGmmaWarpSpecializedFP8ILi3ENS5_IJNS4_1CILi2EEESB_NSA_ILi1EEEEEENS1_35KernelTmaWarpSpecializedCooperativeEEENS5_IJNSA_ILi256EEESG_NSA_ILi32EEEEEENS_12float_e4m3_tENS5_IJlSC_lEEESJ_SK_NS4_8TiledMMAINS4_8MMA_AtomIJNS4_4SM904GMMA31MMA_64x256x32_F32E4M3E4M3_SS_TNILNSO_7ScaleInE1ELSQ_1EEEEEENS4_6LayoutINS5_IJSB_SC_SC_EEENS5_IJSC_NSA_ILi0EEESV_EEEEENS5_IJNS4_10UnderscoreESY_SY_EEEEENS4_23SM90_TMA_LOAD_MULTICASTENS4_14ComposedLayoutINS4_7SwizzleILi1ELi4ELi3EEENS4_18smem_ptr_flag_bitsILi8EEENST_INS5_IJNSA_ILi8EEESH_EEENS5_IJSH_SC_EEEEEEEvNS4_8identityES11_S1B_vS1C_EENS_8epilogue10collective6detail29Sm90TmaWarpSpecializedAdapterINS1F_15DefaultEpilogueISJ_SK_SK_NS1E_6thread17LinearCombinationISJ_Li1EffLNS1J_9ScaleType4KindE0ELNS_15FloatRoundStyleE2ESJ_EENS1_15EpilogueDefaultEEEEEvvEEEEvNT_6ParamsE,"ax",@progbits
	.align	128
.text._ZN7cutlass13device_kernelINS_4gemm6kernel13GemmUniversalIN4cute5tupleIJiiiiEEENS1_10collective13CollectiveMmaINS1_37MainloopSm90TmaGmmaWarpSpecializedFP8ILi3ENS5_IJNS4_1CILi2EEESB_NSA_ILi1EEEEEENS1_35KernelTmaWarpSpecializedCooperativeEEENS5_IJNSA_ILi256EEESG_NSA_ILi32EEEEEENS_12float_e4m3_tENS5_IJlSC_lEEESJ_SK_NS4_8TiledMMAINS4_8MMA_AtomIJNS4_4SM904GMMA31MMA_64x256x32_F32E4M3E4M3_SS_TNILNSO_7ScaleInE1ELSQ_1EEEEEENS4_6LayoutINS5_IJSB_SC_SC_EEENS5_IJSC_NSA_ILi0EEESV_EEEEENS5_IJNS4_10UnderscoreESY_SY_EEEEENS4_23SM90_TMA_LOAD_MULTICASTENS4_14ComposedLayoutINS4_7SwizzleILi1ELi4ELi3EEENS4_18smem_ptr_flag_bitsILi8EEENST_INS5_IJNSA_ILi8EEESH_EEENS5_IJSH_SC_EEEEEEEvNS4_8identityES11_S1B_vS1C_EENS_8epilogue10collective6detail29Sm90TmaWarpSpecializedAdapterINS1F_15DefaultEpilogueISJ_SK_SK_NS1E_6thread17LinearCombinationISJ_Li1EffLNS1J_9ScaleType4KindE0ELNS_15FloatRoundStyleE2ESJ_EENS1_15EpilogueDefaultEEEEEvvEEEEvNT_6ParamsE:
        .type           _ZN7cutlass13device_kernelINS_4gemm6kernel13GemmUniversalIN4cute5tupleIJiiiiEEENS1_10collective13CollectiveMmaINS1_37MainloopSm90TmaGmmaWarpSpecializedFP8ILi3ENS5_IJNS4_1CILi2EEESB_NSA_ILi1EEEEEENS1_35KernelTmaWarpSpecializedCooperativeEEENS5_IJNSA_ILi256EEESG_NSA_ILi32EEEEEENS_12float_e4m3_tENS5_IJlSC_lEEESJ_SK_NS4_8TiledMMAINS4_8MMA_AtomIJNS4_4SM904GMMA31MMA_64x256x32_F32E4M3E4M3_SS_TNILNSO_7ScaleInE1ELSQ_1EEEEEENS4_6LayoutINS5_IJSB_SC_SC_EEENS5_IJSC_NSA_ILi0EEESV_EEEEENS5_IJNS4_10UnderscoreESY_SY_EEEEENS4_23SM90_TMA_LOAD_MULTICASTENS4_14ComposedLayoutINS4_7SwizzleILi1ELi4ELi3EEENS4_18smem_ptr_flag_bitsILi8EEENST_INS5_IJNSA_ILi8EEESH_EEENS5_IJSH_SC_EEEEEEEvNS4_8identityES11_S1B_vS1C_EENS_8epilogue10collective6detail29Sm90TmaWarpSpecializedAdapterINS1F_15DefaultEpilogueISJ_SK_SK_NS1E_6thread17LinearCombinationISJ_Li1EffLNS1J_9ScaleType4KindE0ELNS_15FloatRoundStyleE2ESJ_EENS1_15EpilogueDefaultEEEEEvvEEEEvNT_6ParamsE,@function
        .size           _ZN7cutlass13device_kernelINS_4gemm6kernel13GemmUniversalIN4cute5tupleIJiiiiEEENS1_10collective13CollectiveMmaINS1_37MainloopSm90TmaGmmaWarpSpecializedFP8ILi3ENS5_IJNS4_1CILi2EEESB_NSA_ILi1EEEEEENS1_35KernelTmaWarpSpecializedCooperativeEEENS5_IJNSA_ILi256EEESG_NSA_ILi32EEEEEENS_12float_e4m3_tENS5_IJlSC_lEEESJ_SK_NS4_8TiledMMAINS4_8MMA_AtomIJNS4_4SM904GMMA31MMA_64x256x32_F32E4M3E4M3_SS_TNILNSO_7ScaleInE1ELSQ_1EEEEEENS4_6LayoutINS5_IJSB_SC_SC_EEENS5_IJSC_NSA_ILi0EEESV_EEEEENS5_IJNS4_10UnderscoreESY_SY_EEEEENS4_23SM90_TMA_LOAD_MULTICASTENS4_14ComposedLayoutINS4_7SwizzleILi1ELi4ELi3EEENS4_18smem_ptr_flag_bitsILi8EEENST_INS5_IJNSA_ILi8EEESH_EEENS5_IJSH_SC_EEEEEEEvNS4_8identityES11_S1B_vS1C_EENS_8epilogue10collective6detail29Sm90TmaWarpSpecializedAdapterINS1F_15DefaultEpilogueISJ_SK_SK_NS1E_6thread17LinearCombinationISJ_Li1EffLNS1J_9ScaleType4KindE0ELNS_15FloatRoundStyleE2ESJ_EENS1_15EpilogueDefaultEEEEEvvEEEEvNT_6ParamsE,(.L_x_588 - _ZN7cutlass13device_kernelINS_4gemm6kernel13GemmUniversalIN4cute5tupleIJiiiiEEENS1_10collective13CollectiveMmaINS1_37MainloopSm90TmaGmmaWarpSpecializedFP8ILi3ENS5_IJNS4_1CILi2EEESB_NSA_ILi1EEEEEENS1_35KernelTmaWarpSpecializedCooperativeEEENS5_IJNSA_ILi256EEESG_NSA_ILi32EEEEEENS_12float_e4m3_tENS5_IJlSC_lEEESJ_SK_NS4_8TiledMMAINS4_8MMA_AtomIJNS4_4SM904GMMA31MMA_64x256x32_F32E4M3E4M3_SS_TNILNSO_7ScaleInE1ELSQ_1EEEEEENS4_6LayoutINS5_IJSB_SC_SC_EEENS5_IJSC_NSA_ILi0EEESV_EEEEENS5_IJNS4_10UnderscoreESY_SY_EEEEENS4_23SM90_TMA_LOAD_MULTICASTENS4_14ComposedLayoutINS4_7SwizzleILi1ELi4ELi3EEENS4_18smem_ptr_flag_bitsILi8EEENST_INS5_IJNSA_ILi8EEESH_EEENS5_IJSH_SC_EEEEEEEvNS4_8identityES11_S1B_vS1C_EENS_8epilogue10collective6detail29Sm90TmaWarpSpecializedAdapterINS1F_15DefaultEpilogueISJ_SK_SK_NS1E_6thread17LinearCombinationISJ_Li1EffLNS1J_9ScaleType4KindE0ELNS_15FloatRoundStyleE2ESJ_EENS1_15EpilogueDefaultEEEEEvvEEEEvNT_6ParamsE)
        .other          _ZN7cutlass13device_kernelINS_4gemm6kernel13GemmUniversalIN4cute5tupleIJiiiiEEENS1_10collective13CollectiveMmaINS1_37MainloopSm90TmaGmmaWarpSpecializedFP8ILi3ENS5_IJNS4_1CILi2EEESB_NSA_ILi1EEEEEENS1_35KernelTmaWarpSpecializedCooperativeEEENS5_IJNSA_ILi256EEESG_NSA_ILi32EEEEEENS_12float_e4m3_tENS5_IJlSC_lEEESJ_SK_NS4_8TiledMMAINS4_8MMA_AtomIJNS4_4SM904GMMA31MMA_64x256x32_F32E4M3E4M3_SS_TNILNSO_7ScaleInE1ELSQ_1EEEEEENS4_6LayoutINS5_IJSB_SC_SC_EEENS5_IJSC_NSA_ILi0EEESV_EEEEENS5_IJNS4_10UnderscoreESY_SY_EEEEENS4_23SM90_TMA_LOAD_MULTICASTENS4_14ComposedLayoutINS4_7SwizzleILi1ELi4ELi3EEENS4_18smem_ptr_flag_bitsILi8EEENST_INS5_IJNSA_ILi8EEESH_EEENS5_IJSH_SC_EEEEEEEvNS4_8identityES11_S1B_vS1C_EENS_8epilogue10collective6detail29Sm90TmaWarpSpecializedAdapterINS1F_15DefaultEpilogueISJ_SK_SK_NS1E_6thread17LinearCombinationISJ_Li1EffLNS1J_9ScaleType4KindE0ELNS_15FloatRoundStyleE2ESJ_EENS1_15EpilogueDefaultEEEEEvvEEEEvNT_6ParamsE,@"STO_CUDA_ENTRY STV_DEFAULT"
_ZN7cutlass13device_kernelINS_4gemm6kernel13GemmUniversalIN4cute5tupleIJiiiiEEENS1_10collective13CollectiveMmaINS1_37MainloopSm90TmaGmmaWarpSpecializedFP8ILi3ENS5_IJNS4_1CILi2EEESB_NSA_ILi1EEEEEENS1_35KernelTmaWarpSpecializedCooperativeEEENS5_IJNSA_ILi256EEESG_NSA_ILi32EEEEEENS_12float_e4m3_tENS5_IJlSC_lEEESJ_SK_NS4_8TiledMMAINS4_8MMA_AtomIJNS4_4SM904GMMA31MMA_64x256x32_F32E4M3E4M3_SS_TNILNSO_7ScaleInE1ELSQ_1EEEEEENS4_6LayoutINS5_IJSB_SC_SC_EEENS5_IJSC_NSA_ILi0EEESV_EEEEENS5_IJNS4_10UnderscoreESY_SY_EEEEENS4_23SM90_TMA_LOAD_MULTICASTENS4_14ComposedLayoutINS4_7SwizzleILi1ELi4ELi3EEENS4_18smem_ptr_flag_bitsILi8EEENST_INS5_IJNSA_ILi8EEESH_EEENS5_IJSH_SC_EEEEEEEvNS4_8identityES11_S1B_vS1C_EENS_8epilogue10collective6detail29Sm90TmaWarpSpecializedAdapterINS1F_15DefaultEpilogueISJ_SK_SK_NS1E_6thread17LinearCombinationISJ_Li1EffLNS1J_9ScaleType4KindE0ELNS_15FloatRoundStyleE2ESJ_EENS1_15EpilogueDefaultEEEEEvvEEEEvNT_6ParamsE:
[----:B------:R-:W0:Y:S02]  /*0000*/  LDC R1, c[0x0][0x28] ;  /* 0x00000a00ff017b82 */ /* 0x000e240000000800 */
[----:B0-----:R-:W-:Y:S01]  /*0010*/  VIADD R1, R1, 0xfffff988 ;  /* 0xfffff98801017836 */ /* 0x001fe20000000000 */
[----:B------:R-:W0:Y:S01]  /*0020*/  S2R R4, SR_TID.X ;  /* 0x0000000000047919 */ /* 0x000e220000002100 */
[----:B------:R-:W-:Y:S01]  /*0030*/  ELECT P0, URZ, PT ;  /* 0x00000000003f782f */ /* 0x000fe20003800000 */
[----:B------:R-:W-:Y:S01]  /*0040*/  BSSY B0, `(.L_x_0) ;  /* 0x0000015000007945 */ /* 0x000fe20003800000 */
[--C-:B0-----:R-:W-:Y:S02]  /*0050*/  SHF.R.U32.HI R0, RZ, 0x5, R4.reuse ;  /* 0x00000005ff007819 */ /* 0x101fe40000011604 */
[----:B------:R-:W-:-:S03]  /*0060*/  SHF.R.U32.HI R2, RZ, 0x7, R4 ;  /* 0x00000007ff027819 */ /* 0x000fc60000011604 */
[----:B------:R-:W0:Y:S04]  /*0070*/  SHFL.IDX PT, R3, R0, RZ, 0x1f ;  /* 0x00001fff00037589 */ /* 0x000e2800000e0000 */
[----:B------:R-:W1:Y:S01]  /*0080*/  SHFL.IDX PT, R2, R2, RZ, 0x1f ;  /* 0x00001fff02027589 */ /* 0x000e6200000e0000 */
[----:B0-----:R-:W-:Y:S02]  /*0090*/  R2UR UR4, R3 ;  /* 0x00000000030472ca */ /* 0x001fe400000e0000 */
[----:B-1----:R-:W-:-:S11]  /*00a0*/  R2UR UR6, R2 ;  /* 0x00000000020672ca */ /* 0x002fd600000e0000 */
[----:B------:R-:W-:Y:S02]  /*00b0*/  USHF.R.S32.HI UR5, URZ, 0x1f, UR4 ;  /* 0x0000001f3f057899 */ /* 0x000fe40008011404 */
[----:B------:R-:W-:Y:S02]  /*00c0*/  ISETP.NE.OR P0, PT, RZ, UR4, !P0 ;  /* 0x00000004ff007c0c */ /* 0x000fe4000c705670 */
[----:B------:R-:W-:-:S04]  /*00d0*/  ULEA.HI UR5, UR5, UR4, URZ, 0x2 ;  /* 0x0000000405057291 */ /* 0x000fc8000f8f103f */
[----:B------:R-:W-:-:S04]  /*00e0*/  ULOP3.LUT UR5, UR5, 0xfffffffc, URZ, 0xc0, !UPT ;  /* 0xfffffffc05057892 */ /* 0x000fc8000f8ec03f */
[----:B------:R-:W-:-:S03]  /*00f0*/  UIADD3 UR8, UR4, -UR5, URZ ;  /* 0x8000000504087290 */ /* 0x000fc6000fffe03f */
[----:B------:R-:W-:Y:S09]  /*0100*/  @P0 BRA `(.L_x_1) ;  /* 0x0000000000200947 */ /* 0x000ff20003800000 */
[----:B------:R-:W-:Y:S02]  /*0110*/  ULDC.64 UR4, c[0x0][0x198] ;  /* 0x0000660000047ab9 */ /* 0x000fe40000000a00 */
[----:B------:R-:W-:Y:S02]  /*0120*/  UIADD3 UR10, UP0, UR4, 0xf0, URZ ;  /* 0x000000f0040a7890 */ /* 0x000fe4000ff1e03f */
[----:B------:R-:W-:Y:S02]  /*0130*/  UIADD3 UR4, UP1, UR4, 0x1f0, URZ ;  /* 0x000001f004047890 */ /* 0x000fe4000ff3e03f */
[----:B------:R-:W-:Y:S02]  /*0140*/  UIADD3.X UR11, URZ, UR5, URZ, UP0, !UPT ;  /* 0x000000053f0b7290 */ /* 0x000fe400087fe43f */
[----:B------:R-:W-:-:S07]  /*0150*/  UIADD3.X UR5, URZ, UR5, URZ, UP1, !UPT ;  /* 0x000000053f057290 */ /* 0x000fce0008ffe43f */
[----:B------:R0:W-:Y:S02]  /*0160*/  UTMACCTL.PF [UR10] ;  /* 0x000000000a0079b9 */ /* 0x0001e40008040000 */
[----:B------:R0:W-:Y:S02]  /*0170*/  UTMACCTL.PF [UR4] ;  /* 0x00000000040079b9 */ /* 0x0001e40008040000 */
[----:B0-----:R-:W-:Y:S01]  /*0180*/  NOP ;  /* 0x0000000000007918 */ /* 0x001fe20000000000 */
.L_x_1:
[----:B------:R-:W-:Y:S05]  /*0190*/  BSYNC B0 ;  /* 0x0000000000007941 */ /* 0x000fea0003800000 */
.L_x_0:
[----:B------:R-:W0:Y:S01]  /*01a0*/  SHFL.IDX PT, R3, R0, RZ, 0x1f ;  /* 0x00001fff00037589 */ /* 0x000e2200000e0000 */
[----:B------:R-:W-:Y:S01]  /*01b0*/  UISETP.NE.AND UP0, UPT, UR8, 0x3, UPT ;  /* 0x000000030800788c */ /* 0x000fe2000bf05270 */
[----:B------:R-:W-:Y:S01]  /*01c0*/  ISETP.NE.AND P1, PT, RZ, UR6, PT ;  /* 0x00000006ff007c0c */ /* 0x000fe2000bf25270 */
[----:B------:R-:W-:Y:S02]  /*01d0*/  UIADD3 UR10, UR6, -0x1, URZ ;  /* 0xffffffff060a7890 */ /* 0x000fe4000fffe03f */
[----:B------:R-:W-:Y:S02]  /*01e0*/  UISETP.EQ.OR UP0, UPT, UR8, URZ, !UP0 ;  /* 0x0000003f0800728c */ /* 0x000fe4000c702670 */
[----:B------:R-:W-:Y:S02]  /*01f0*/  UISETP.GE.U32.AND UP1, UPT, UR10, 0x2, UPT ;  /* 0x000000020a00788c */ /* 0x000fe4000bf26070 */
[----:B------:R-:W-:-:S04]  /*0200*/  UISETP.EQ.AND UP0, UPT, UR6, URZ, UP0 ;  /* 0x0000003f0600728c */ /* 0x000fc80008702270 */
[----:B------:R-:W-:-:S04]  /*0210*/  USEL UR13, URZ, 0x1, !UP0 ;  /* 0x000000013f0d7887 */ /* 0x000fc8000c000000 */
[----:B------:R-:W-:Y:S01]  /*0220*/  USEL UR13, UR13, 0x2, UP1 ;  /* 0x000000020d0d7887 */ /* 0x000fe20008800000 */
[----:B0-----:R-:W-:-:S13]  /*0230*/  ISETP.NE.AND P0, PT, R3, RZ, PT ;  /* 0x000000ff0300720c */ /* 0x001fda0003f05270 */
[----:B------:R-:W-:Y:S05]  /*0240*/  @P0 BRA `(.L_x_2) ;  /* 0x0000000000500947 */ /* 0x000fea0003800000 */
[----:B------:R-:W0:Y:S01]  /*0250*/  S2UR UR9, SR_CgaCtaId ;  /* 0x00000000000979c3 */ /* 0x000e220000008800 */
[----:B------:R-:W-:Y:S01]  /*0260*/  UMOV UR4, 0x400 ;  /* 0x0000040000047882 */ /* 0x000fe20000000000 */
[----:B------:R-:W-:Y:S01]  /*0270*/  UMOV UR5, 0x1 ;  /* 0x0000000100057882 */ /* 0x000fe20000000000 */
[----:B------:R-:W-:Y:S01]  /*0280*/  UMOV UR6, 0x6 ;  /* 0x0000000600067882 */ /* 0x000fe20000000000 */
[----:B------:R-:W-:Y:S01]  /*0290*/  ELECT P0, URZ, PT ;  /* 0x00000000003f782f */ /* 0x000fe20003800000 */
[----:B------:R-:W-:-:S04]  /*02a0*/  UIADD3 UR6, -UR6, 0x100000, URZ ;  /* 0x0010000006067890 */ /* 0x000fc8000fffe13f */
[----:B------:R-:W-:Y:S02]  /*02b0*/  USHF.L.U32 UR7, UR6, 0xb, URZ ;  /* 0x0000000b06077899 */ /* 0x000fe4000800063f */
[----:B------:R-:W-:Y:S02]  /*02c0*/  USHF.L.U32 UR6, UR6, 0x1, URZ ;  /* 0x0000000106067899 */ /* 0x000fe4000800063f */
[----:B0-----:R-:W-:Y:S02]  /*02d0*/  ULEA UR9, UR9, UR4, 0x18 ;  /* 0x0000000409097291 */ /* 0x001fe4000f8ec03f */
[----:B------:R-:W-:-:S04]  /*02e0*/  UIADD3 UR4, -UR5, 0x100000, URZ ;  /* 0x0010000005047890 */ /* 0x000fc8000fffe13f */
[----:B------:R-:W-:Y:S02]  /*02f0*/  USHF.L.U32 UR5, UR4, 0xb, URZ ;  /* 0x0000000b04057899 */ /* 0x000fe4000800063f */
[----:B------:R-:W-:Y:S01]  /*0300*/  USHF.L.U32 UR4, UR4, 0x1, URZ ;  /* 0x0000000104047899 */ /* 0x000fe2000800063f */
[----:B------:R-:W0:Y:S11]  /*0310*/  FENCE.VIEW.ASYNC.S ;  /* 0x00000000000073c6 */ /* 0x000e360000000000 */
[----:B0-----:R0:W1:Y:S01]  /*0320*/  SYNCS.EXCH.64 URZ, [UR9], UR4 ;  /* 0x00000004093f75b2 */ /* 0x0010620008000100 */
[----:B------:R0:W2:Y:S01]  /*0330*/  SYNCS.EXCH.64 URZ, [UR9+0x18], UR6 ;  /* 0x00001806093f75b2 */ /* 0x0000a20008000100 */
[----:B------:R0:W3:Y:S01]  /*0340*/  SYNCS.EXCH.64 URZ, [UR9+0x8], UR4 ;  /* 0x00000804093f75b2 */ /* 0x0000e20008000100 */
[----:B------:R0:W4:Y:S01]  /*0350*/  SYNCS.EXCH.64 URZ, [UR9+0x20], UR6 ;  /* 0x00002006093f75b2 */ /* 0x0001220008000100 */
[----:B------:R0:W0:Y:S01]  /*0360*/  SYNCS.EXCH.64 URZ, [UR9+0x10], UR4 ;  /* 0x00001004093f75b2 */ /* 0x0000220008000100 */
[----:B------:R0:W0:Y:S01]  /*0370*/  SYNCS.EXCH.64 URZ, [UR9+0x28], UR6 ;  /* 0x00002806093f75b2 */ /* 0x0000220008000100 */
[----:B------:R-:W-:Y:S01]  /*0380*/  NOP ;  /* 0x0000000000007918 */ /* 0x000fe20000000000 */
.L_x_2:
[----:B------:R-:W-:Y:S01]  /*0390*/  SHF.R.S32.HI R2, RZ, 0x1f, R4 ;  /* 0x0000001fff027819 */ /* 0x000fe20000011404 */
[----:B------:R-:W5:Y:S01]  /*03a0*/  SHFL.IDX PT, R0, R0, RZ, 0x1f ;  /* 0x00001fff00007589 */ /* 0x000f6200000e0000 */
[----:B0-----:R-:W0:Y:S01]  /*03b0*/  S2UR UR9, SR_CTAID.X ;  /* 0x00000000000979c3 */ /* 0x001e220000002500 */
[----:B------:R-:W-:Y:S02]  /*03c0*/  ELECT P0, URZ, PT ;  /* 0x00000000003f782f */ /* 0x000fe40003800000 */
[----:B------:R-:W-:Y:S01]  /*03d0*/  LEA.HI R2, R2, R4, RZ, 0x7 ;  /* 0x0000000402027211 */ /* 0x000fe200078f38ff */
[----:B------:R-:W-:Y:S01]  /*03e0*/  ULDC UR4, c[0x0][0x150] ;  /* 0x0000540000047ab9 */ /* 0x000fe20000000800 */
[----:B------:R-:W-:Y:S01]  /*03f0*/  SHF.R.S32.HI R6, RZ, 0x1f, R3 ;  /* 0x0000001fff067819 */ /* 0x000fe20000011403 */
[----:B------:R-:W-:Y:S01]  /*0400*/  NOP ;  /* 0x0000000000007918 */ /* 0x000fe20000000000 */
[----:B------:R-:W-:Y:S01]  /*0410*/  LOP3.LUT R2, R2, 0xffffff80, RZ, 0xc0, !PT ;  /* 0xffffff8002027812 */ /* 0x000fe200078ec0ff */
[----:B------:R-:W-:Y:S01]  /*0420*/  NOP ;  /* 0x0000000000007918 */ /* 0x000fe20000000000 */
[----:B------:R-:W-:Y:S01]  /*0430*/  LEA.HI R6, R6, R3, RZ, 0x2 ;  /* 0x0000000306067211 */ /* 0x000fe200078f10ff */
[----:B------:R-:W1:Y:S02]  /*0440*/  LDC R8, c[0x0][0x144] ;  /* 0x00005100ff087b82 */ /* 0x000e640000000800 */
[----:B------:R-:W-:Y:S01]  /*0450*/  IMAD.IADD R4, R4, 0x1, -R2 ;  /* 0x0000000104047824 */ /* 0x000fe200078e0a02 */
[----:B------:R-:W-:Y:S01]  /*0460*/  LOP3.LUT R6, R6, 0x3ffffffc, RZ, 0xc0, !PT ;  /* 0x3ffffffc06067812 */ /* 0x000fe200078ec0ff */
[----:B------:R-:W2:Y:S03]  /*0470*/  S2R R2, SR_CTAID.Y ;  /* 0x0000000000027919 */ /* 0x000ea60000002600 */
[----:B------:R-:W-:Y:S01]  /*0480*/  SHF.R.S32.HI R5, RZ, 0x1f, R4 ;  /* 0x0000001fff057819 */ /* 0x000fe20000011404 */
[----:B------:R-:W-:Y:S01]  /*0490*/  IMAD.IADD R6, R3, 0x1, -R6 ;  /* 0x0000000103067824 */ /* 0x000fe200078e0a06 */
[----:B------:R-:W3:Y:S02]  /*04a0*/  LDC R13, c[0x0][0x148] ;  /* 0x00005200ff0d7b82 */ /* 0x000ee40000000800 */
[----:B------:R-:W-:-:S02]  /*04b0*/  LEA.HI R5, R5, R4, RZ, 0x3 ;  /* 0x0000000405057211 */ /* 0x000fc400078f18ff */
[----:B-----5:R-:W-:Y:S02]  /*04c0*/  ISETP.NE.OR P0, PT, R0, RZ, !P0 ;  /* 0x000000ff0000720c */ /* 0x020fe40004705670 */
[--C-:B------:R-:W-:Y:S02]  /*04d0*/  SHF.R.S32.HI R0, RZ, 0x3, R5.reuse ;  /* 0x00000003ff007819 */ /* 0x100fe40000011405 */
[----:B------:R-:W-:Y:S02]  /*04e0*/  SHF.R.S32.HI R5, RZ, 0x1f, R5 ;  /* 0x0000001fff057819 */ /* 0x000fe40000011405 */
[----:B0-----:R-:W-:Y:S02]  /*04f0*/  I2FP.F32.U32 R7, UR9 ;  /* 0x0000000900077c45 */ /* 0x001fe40008201000 */
[----:B------:R-:W-:-:S03]  /*0500*/  LEA.HI R5, R5, R0, RZ, 0x2 ;  /* 0x0000000005057211 */ /* 0x000fc600078f10ff */
[----:B------:R-:W-:Y:S01]  /*0510*/  FMUL R7, R7, UR4 ;  /* 0x0000000407077c20 */ /* 0x000fe20008400000 */
[----:B------:R-:W-:Y:S01]  /*0520*/  LOP3.LUT R5, R5, 0xfffffffc, RZ, 0xc0, !PT ;  /* 0xfffffffc05057812 */ /* 0x000fe200078ec0ff */
[----:B------:R-:W-:Y:S01]  /*0530*/  VOTEU.ALL UP0, P0 ;  /* 0x00000000003f7886 */ /* 0x000fe20000000000 */
[----:B------:R-:W-:Y:S01]  /*0540*/  ULDC UR4, c[0x0][0x154] ;  /* 0x0000550000047ab9 */ /* 0x000fe20000000800 */
[----:B------:R-:W-:Y:S02]  /*0550*/  VOTEU.ALL UP1, P0 ;  /* 0x00000000003f7886 */ /* 0x000fe40000020000 */
[----:B------:R-:W0:Y:S01]  /*0560*/  F2I.U32.TRUNC.NTZ R7, R7 ;  /* 0x0000000700077305 */ /* 0x000e22000020f000 */
[----:B------:R-:W-:Y:S01]  /*0570*/  IMAD.IADD R5, R0, 0x1, -R5 ;  /* 0x0000000100057824 */ /* 0x000fe200078e0a05 */
[----:B------:R-:W5:Y:S01]  /*0580*/  @!UP0 S2UR UR7, SR_CgaCtaId ;  /* 0x00000000000789c3 */ /* 0x000f620000008800 */
[----:B------:R-:W-:Y:S02]  /*0590*/  @!UP0 UMOV UR6, 0x400 ;  /* 0x0000040000068882 */ /* 0x000fe40000000000 */
[----:B------:R-:W-:Y:S01]  /*05a0*/  IMAD R5, R6, 0x4, R5 ;  /* 0x0000000406057824 */ /* 0x000fe200078e0205 */
[----:B--2---:R-:W-:-:S04]  /*05b0*/  I2FP.F32.U32 R6, R2 ;  /* 0x0000000200067245 */ /* 0x004fc80000201000 */
[----:B------:R-:W-:Y:S01]  /*05c0*/  LEA.HI R0, R5, R5, RZ, 0x1 ;  /* 0x0000000505007211 */ /* 0x000fe200078f08ff */
[----:B------:R-:W-:Y:S01]  /*05d0*/  FMUL R6, R6, UR4 ;  /* 0x0000000406067c20 */ /* 0x000fe20008400000 */
[----:B------:R-:W-:Y:S02]  /*05e0*/  UMOV UR4, 0x20 ;  /* 0x0000002000047882 */ /* 0x000fe40000000000 */
[----:B------:R-:W-:Y:S01]  /*05f0*/  LOP3.LUT R0, R0, 0xfffffffe, RZ, 0xc0, !PT ;  /* 0xfffffffe00007812 */ /* 0x000fe200078ec0ff */
[----:B0-----:R-:W-:Y:S01]  /*0600*/  IMAD.MOV R11, RZ, RZ, -R7 ;  /* 0x000000ffff0b7224 */ /* 0x001fe200078e0a07 */
[----:B------:R-:W-:-:S04]  /*0610*/  @!UP0 UIADD3 UR4, -UR4, 0x100000, URZ ;  /* 0x0010000004048890 */ /* 0x000fc8000fffe13f */
[----:B------:R-:W-:Y:S02]  /*0620*/  @!UP0 USHF.L.U32 UR5, UR4, 0xb, URZ ;  /* 0x0000000b04058899 */ /* 0x000fe4000800063f */
[----:B------:R-:W-:Y:S01]  /*0630*/  @!UP0 USHF.L.U32 UR4, UR4, 0x1, URZ ;  /* 0x0000000104048899 */ /* 0x000fe2000800063f */
[----:B------:R-:W0:Y:S01]  /*0640*/  F2I.U32.TRUNC.NTZ R6, R6 ;  /* 0x0000000600067305 */ /* 0x000e22000020f000 */
[----:B------:R-:W2:Y:S01]  /*0650*/  LDC R7, c[0x0][0x140] ;  /* 0x00005000ff077b82 */ /* 0x000ea20000000800 */
[----:B-1----:R-:W-:Y:S02]  /*0660*/  IMAD R11, R8, R11, UR9 ;  /* 0x00000009080b7e24 */ /* 0x002fe4000f8e020b */
[----:B------:R-:W-:-:S05]  /*0670*/  IMAD.IADD R0, R5, 0x1, -R0 ;  /* 0x0000000105007824 */ /* 0x000fca00078e0a00 */
[----:B------:R-:W-:Y:S01]  /*0680*/  ISETP.NE.AND P2, PT, R0, R11, PT ;  /* 0x0000000b0000720c */ /* 0x000fe20003f45270 */
[C---:B------:R-:W-:Y:S01]  /*0690*/  IMAD.SHL.U32 R0, R5.reuse, 0x4, RZ ;  /* 0x0000000405007824 */ /* 0x040fe200078e00ff */
[----:B-----5:R-:W-:Y:S01]  /*06a0*/  @!UP0 ULEA UR6, UR7, UR6, 0x18 ;  /* 0x0000000607068291 */ /* 0x020fe2000f8ec03f */
[----:B------:R-:W-:Y:S01]  /*06b0*/  VOTEU.ALL UP0, P0 ;  /* 0x00000000003f7886 */ /* 0x000fe20000000000 */
[----:B------:R-:W-:Y:S01]  /*06c0*/  LOP3.LUT P0, RZ, R4, 0x7, RZ, 0xc0, !PT ;  /* 0x0000000704ff7812 */ /* 0x000fe2000780c0ff */
[----:B0-----:R-:W-:Y:S01]  /*06d0*/  IMAD.MOV R12, RZ, RZ, -R6 ;  /* 0x000000ffff0c7224 */ /* 0x001fe200078e0a06 */
[----:B------:R-:W-:-:S03]  /*06e0*/  LOP3.LUT R9, R5, 0xc, R0, 0x78, !PT ;  /* 0x0000000c05097812 */ /* 0x000fc600078e7800 */
[----:B---3--:R-:W-:Y:S01]  /*06f0*/  IMAD R5, R13, R12, R2 ;  /* 0x0000000c0d057224 */ /* 0x008fe200078e0202 */
[C---:B------:R-:W-:Y:S01]  /*0700*/  ISETP.LT.U32.AND P0, PT, R9.reuse, 0x4, !P0 ;  /* 0x000000040900780c */ /* 0x040fe20004701070 */
[----:B------:R0:W-:Y:S02]  /*0710*/  STL [R1+0x45c], R9 ;  /* 0x00045c0901007387 */ /* 0x0001e40000100800 */
[----:B------:R-:W-:Y:S02]  /*0720*/  @P2 LEA.HI R0, R9, R9, RZ, 0x1 ;  /* 0x0000000909002211 */ /* 0x000fe400078f08ff */
[----:B------:R-:W1:Y:S02]  /*0730*/  FENCE.VIEW.ASYNC.S ;  /* 0x00000000000073c6 */ /* 0x000e640000000000 */
[----:B-1----:R0:W1:Y:S01]  /*0740*/  @!UP0 SYNCS.EXCH.64 URZ, [UR6+0x40], UR4 ;  /* 0x00004004063f85b2 */ /* 0x0020620008000100 */
[----:B--2---:R-:W-:Y:S02]  /*0750*/  ISETP.EQ.U32.AND P5, PT, R7, 0x1, PT ;  /* 0x000000010700780c */ /* 0x004fe40003fa2070 */
[----:B------:R-:W-:-:S04]  /*0760*/  @P2 SHF.R.S32.HI R0, RZ, 0x1, R0 ;  /* 0x00000001ff002819 */ /* 0x000fc80000011400 */
[----:B------:R-:W-:Y:S01]  /*0770*/  @P2 ISETP.NE.AND P3, PT, R0, R5, PT ;  /* 0x000000050000220c */ /* 0x000fe20003f65270 */
[----:B------:R-:W-:Y:S01]  /*0780*/  IMAD.MOV.U32 R0, RZ, RZ, 0x1 ;  /* 0x00000001ff007424 */ /* 0x000fe200078e00ff */
[----:B------:R-:W-:Y:S02]  /*0790*/  SEL R5, RZ, 0x1, !P0 ;  /* 0x00000001ff057807 */ /* 0x000fe40004000000 */
[----:B------:R-:W-:-:S04]  /*07a0*/  @P2 SEL R0, RZ, 0x1, P3 ;  /* 0x00000001ff002807 */ /* 0x000fc80001800000 */
[----:B------:R-:W-:Y:S01]  /*07b0*/  LOP3.LUT R0, R0, R5, RZ, 0xc0, !PT ;  /* 0x0000000500007212 */ /* 0x000fe200078ec0ff */
[----:B------:R0:W2:Y:S01]  /*07c0*/  @!UP1 SYNCS.EXCH.64 URZ, [UR6+0x48], UR4 ;  /* 0x00004804063f95b2 */ /* 0x0000a20008000100 */
[----:B------:R-:W-:-:S03]  /*07d0*/  NOP ;  /* 0x0000000000007918 */ /* 0x000fc60000000000 */
[----:B------:R0:W-:Y:S01]  /*07e0*/  STL [R1+0x458], R0 ;  /* 0x0004580001007387 */ /* 0x0001e20000100800 */
[----:B-1----:R-:W-:Y:S05]  /*07f0*/  @!P5 BRA `(.L_x_3) ;  /* 0x000000000008d947 */ /* 0x002fea0003800000 */
[----:B--2-4-:R-:W-:Y:S01]  /*0800*/  UCGABAR_ARV ;  /* 0x00000000000079c7 */ /* 0x014fe20008000000 */
[----:B------:R-:W-:Y:S05]  /*0810*/  BRA `(.L_x_4) ;  /* 0x0000000000047947 */ /* 0x000fea0003800000 */
.L_x_3:
[----:B--2-4-:R-:W-:Y:S01]  /*0820*/  NOP ;  /* 0x0000000000007918 */ /* 0x014fe20000000000 */
.L_x_4:
[----:B0-----:R-:W0:Y:S01]  /*0830*/  LDC R0, c[0x0][0x65c] ;  /* 0x00019700ff007b82 */ /* 0x001e220000000800 */
[----:B------:R-:W-:Y:S02]  /*0840*/  IMAD.U32 R4, RZ, RZ, UR9 ;  /* 0x00000009ff047e24 */ /* 0x000fe4000f8e00ff */
[----:B------:R-:W-:Y:S01]  /*0850*/  IMAD.MOV.U32 R5, RZ, RZ, RZ ;  /* 0x000000ffff057224 */ /* 0x000fe200078e00ff */
[----:B0-----:R-:W-:-:S13]  /*0860*/  ISETP.NE.AND P4, PT, R0, 0x1, PT ;  /* 0x000000010000780c */ /* 0x001fda0003f85270 */
[----:B------:R-:W0:Y:S01]  /*0870*/  @P4 LDC R7, c[0x0][0x10] ;  /* 0x00000400ff074b82 */ /* 0x000e220000000800 */
[----:B------:R-:W-:Y:S02]  /*0880*/  @P4 IMAD.MOV.U32 R3, RZ, RZ, RZ ;  /* 0x000000ffff034224 */ /* 0x000fe400078e00ff */
[----:B------:R-:W-:-:S05]  /*0890*/  @P4 IMAD.MOV.U32 R15, RZ, RZ, RZ ;  /* 0x000000ffff0f4224 */ /* 0x000fca00078e00ff */
[----:B------:R-:W1:Y:S01]  /*08a0*/  @!P4 LDC R9, c[0x0][0xc] ;  /* 0x00000300ff09cb82 */ /* 0x000e620000000800 */
[----:B0-----:R-:W-:-:S04]  /*08b0*/  @P4 IMAD.WIDE.U32 R6, R7, UR9, R2 ;  /* 0x0000000907064c25 */ /* 0x001fc8000f8e0002 */
[----:B------:R-:W-:Y:S02]  /*08c0*/  @P4 IMAD.MOV.U32 R8, RZ, RZ, R6 ;  /* 0x000000ffff084224 */ /* 0x000fe400078e0006 */
[----:B------:R-:W-:Y:S02]  /*08d0*/  @P4 IMAD.IADD R16, R7, 0x1, R15 ;  /* 0x0000000107104824 */ /* 0x000fe400078e020f */
[----:B-1----:R-:W-:-:S04]  /*08e0*/  @!P4 IMAD.WIDE.U32 R4, R2, R9, R4 ;  /* 0x000000090204c225 */ /* 0x002fc800078e0004 */
[----:B------:R-:W-:Y:S02]  /*08f0*/  @!P4 IMAD.MOV.U32 R8, RZ, RZ, R4 ;  /* 0x000000ffff08c224 */ /* 0x000fe400078e0004 */
[----:B------:R-:W-:-:S03]  /*0900*/  @!P4 IMAD.MOV.U32 R16, RZ, RZ, R5 ;  /* 0x000000ffff10c224 */ /* 0x000fc600078e0005 */
[----:B------:R0:W-:Y:S04]  /*0910*/  STL [R1+0x464], R8 ;  /* 0x0004640801007387 */ /* 0x0001e80000100800 */
[----:B------:R0:W-:Y:S01]  /*0920*/  STL [R1+0x460], R16 ;  /* 0x0004601001007387 */ /* 0x0001e20000100800 */
[----:B------:R-:W-:Y:S05]  /*0930*/  @!P5 BRA `(.L_x_5) ;  /* 0x00000000000cd947 */ /* 0x000fea0003800000 */
[----:B------:R-:W-:Y:S01]  /*0940*/  UCGABAR_WAIT ;  /* 0x0000000000007dc7 */ /* 0x000fe20008000000 */
[----:B------:R-:W-:Y:S01]  /*0950*/  CCTL.IVALL ;  /* 0x00000000ff00798f */ /* 0x000fe20002000000 */
[----:B------:R-:W-:Y:S05]  /*0960*/  BRA `(.L_x_6) ;  /* 0x0000000000047947 */ /* 0x000fea0003800000 */
.L_x_5:
[----:B------:R-:W-:Y:S06]  /*0970*/  BAR.SYNC.DEFER_BLOCKING 0x0 ;  /* 0x0000000000007b1d */ /* 0x000fec0000010000 */
.L_x_6:
[----:B------:R-:W-:Y:S05]  /*0980*/  @!P1 BRA `(.L_x_7) ;  /* 0x0000021400649947 */ /* 0x000fea0003800000 */
[----:B------:R-:W-:-:S06]  /*0990*/  UISETP.GT.U32.AND UP0, UPT, UR10, 0x1, UPT ;  /* 0x000000010a00788c */ /* 0x000fcc000bf04070 */
[----:B------:R-:W-:-:S13]  /*09a0*/  PLOP3.LUT P0, PT, PT, PT, UP0, 0x80, 0x0 ;  /* 0x000000000000781c */ /* 0x000fda0003f0f008 */
[----:B------:R-:W-:Y:S05]  /*09b0*/  @P0 EXIT ;  /* 0x000000000000094d */ /* 0x000fea0003800000 */
[----:B------:R-:W-:Y:S01]  /*09c0*/  IMAD.MOV.U32 R5, RZ, RZ, -0x1 ;  /* 0xffffffffff057424 */ /* 0x000fe200078e00ff */
[----:B------:R-:W-:Y:S01]  /*09d0*/  ULDC.64 UR4, c[0x0][0x650] ;  /* 0x0001940000047ab9 */ /* 0x000fe20000000a00 */
[----:B------:R-:W-:Y:S01]  /*09e0*/  IMAD.MOV.U32 R4, RZ, RZ, -0x1 ;  /* 0xffffffffff047424 */ /* 0x000fe200078e00ff */
[----:B------:R-:W-:Y:S01]  /*09f0*/  ISETP.GE.U32.AND P0, PT, R8, UR4, PT ;  /* 0x0000000408007c0c */ /* 0x000fe2000bf06070 */
[----:B------:R-:W-:Y:S01]  /*0a00*/  UMOV UR10, 0xffffffff ;  /* 0xffffffff000a7882 */ /* 0x000fe20000000000 */
[----:B------:R1:W-:Y:S01]  /*0a10*/  STL [R1+0x46c], R5 ;  /* 0x00046c0501007387 */ /* 0x0003e20000100800 */
[----:B------:R-:W-:Y:S02]  /*0a20*/  PRMT R0, RZ, 0x7610, R0 ;  /* 0x00007610ff007816 */ /* 0x000fe40000000000 */
[----:B------:R-:W-:Y:S01]  /*0a30*/  ISETP.GE.U32.AND.EX P0, PT, R16, UR5, PT, P0 ;  /* 0x0000000510007c0c */ /* 0x000fe2000bf06100 */
[----:B------:R1:W-:-:S12]  /*0a40*/  STL [R1+0x468], R4 ;  /* 0x0004680401007387 */ /* 0x0003d80000100800 */
[----:B-1----:R-:W-:Y:S05]  /*0a50*/  @P0 BRA `(.L_x_8) ;  /* 0x00000004003c0947 */ /* 0x002fea0003800000 */
[----:B------:R-:W-:Y:S01]  /*0a60*/  ULDC.64 UR14, c[0x0][0x628] ;  /* 0x00018a00000e7ab9 */ /* 0x000fe20000000a00 */
[----:B------:R-:W1:Y:S01]  /*0a70*/  LDC.64 R6, c[0x0][0x620] ;  /* 0x00018800ff067b82 */ /* 0x000e620000000a00 */
[----:B------:R-:W-:Y:S01]  /*0a80*/  ISETP.NE.U32.AND P0, PT, RZ, UR14, PT ;  /* 0x0000000eff007c0c */ /* 0x000fe2000bf05070 */
[----:B------:R-:W-:Y:S01]  /*0a90*/  ULDC UR11, c[0x0][0x630] ;  /* 0x00018c00000b7ab9 */ /* 0x000fe20000000800 */
[----:B------:R-:W-:Y:S02]  /*0aa0*/  R2UR UR4, R8 ;  /* 0x00000000080472ca */ /* 0x000fe400000e0000 */
[----:B------:R-:W-:Y:S02]  /*0ab0*/  ISETP.NE.AND.EX P0, PT, RZ, UR15, PT, P0 ;  /* 0x0000000fff007c0c */ /* 0x000fe4000bf05300 */
[----:B------:R-:W-:-:S11]  /*0ac0*/  R2UR UR5, R16 ;  /* 0x00000000100572ca */ /* 0x000fd600000e0000 */
[----:B------:R-:W-:Y:S05]  /*0ad0*/  @!P0 BRA `(.L_x_9) ;  /* 0x0000000000308947 */ /* 0x000fea0003800000 */
[----:B------:R-:W-:Y:S01]  /*0ae0*/  R2UR UR4, R8 ;  /* 0x00000000080472ca */ /* 0x000fe200000e0000 */
[----:B------:R-:W-:Y:S01]  /*0af0*/  ULDC UR8, c[0x0][0x634] ;  /* 0x00018d0000087ab9 */ /* 0x000fe20000000800 */
[----:B------:R-:W-:-:S11]  /*0b00*/  R2UR UR10, R16 ;  /* 0x00000000100a72ca */ /* 0x000fd600000e0000 */
[----:B------:R-:W-:-:S04]  /*0b10*/  UIADD3 UR8, UP0, UR4, UR8, URZ ;  /* 0x0000000804087290 */ /* 0x000fc8000ff1e03f */
[----:B------:R-:W-:-:S04]  /*0b20*/  UIADD3.X UR10, URZ, UR10, URZ, UP0, !UPT ;  /* 0x0000000a3f0a7290 */ /* 0x000fc800087fe43f */
[----:B------:R-:W-:-:S04]  /*0b30*/  UIMAD.WIDE.U32 UR4, UR10, UR14, URZ ;  /* 0x0000000e0a0472a5 */ /* 0x000fc8000f8e003f */
[----:B------:R-:W-:Y:S02]  /*0b40*/  UIMAD.WIDE.U32 UR6, UP0, UR8, UR15, UR4 ;  /* 0x0000000f080672a5 */ /* 0x000fe4000f800004 */
[----:B------:R-:W-:Y:S02]  /*0b50*/  UIMAD.WIDE.U32 UR4, UR8, UR14, URZ ;  /* 0x0000000e080472a5 */ /* 0x000fe4000f8e003f */
[----:B------:R-:W-:Y:S02]  /*0b60*/  UIADD3.X UR9, URZ, URZ, URZ, UP0, !UPT ;  /* 0x0000003f3f097290 */ /* 0x000fe400087fe43f */
[----:B------:R-:W-:Y:S01]  /*0b70*/  UIADD3 URZ, UP0, UR5, UR6, URZ ;  /* 0x00000006053f7290 */ /* 0x000fe2000ff1e03f */
[----:B------:R-:W-:-:S03]  /*0b80*/  UMOV UR8, UR7 ;  /* 0x0000000700087c82 */ /* 0x000fc60008000000 */
[----:B------:R-:W-:-:S12]  /*0b90*/  UIMAD.WIDE.U32.X UR4, UR10, UR15, UR8, UP0 ;  /* 0x0000000f0a0472a5 */ /* 0x000fd800080e0408 */
.L_x_9:
[----:B------:R-:W-:Y:S01]  /*0ba0*/  USHF.R.U64 UR10, UR4, UR11, UR5 ;  /* 0x0000000b040a7299 */ /* 0x000fe20008001205 */
[----:B------:R-:W2:Y:S01]  /*0bb0*/  LDC.64 R20, c[0x0][0x640] ;  /* 0x00019000ff147b82 */ /* 0x000ea20000000a00 */
[----:B------:R-:W-:Y:S01]  /*0bc0*/  USHF.R.U32.HI UR4, URZ, UR11, UR5 ;  /* 0x0000000b3f047299 */ /* 0x000fe20008011605 */
[----:B------:R-:W-:Y:S02]  /*0bd0*/  IMAD.MOV.U32 R4, RZ, RZ, R8 ;  /* 0x000000ffff047224 */ /* 0x000fe400078e0008 */
[----:B------:R-:W-:Y:S01]  /*0be0*/  IMAD R12, R13, R12, R2 ;  /* 0x0000000c0d0c7224 */ /* 0x000fe200078e0202 */
[----:B------:R-:W-:Y:S01]  /*0bf0*/  IADD3 R3, P0, RZ, -UR10, RZ ;  /* 0x8000000aff037c10 */ /* 0x000fe2000ff1e0ff */
[----:B------:R-:W-:Y:S02]  /*0c00*/  IMAD.MOV.U32 R13, RZ, RZ, 0x1 ;  /* 0x00000001ff0d7424 */ /* 0x000fe400078e00ff */
[----:B------:R-:W3:Y:S02]  /*0c10*/  LDC R10, c[0x0][0x618] ;  /* 0x00018600ff0a7b82 */ /* 0x000ee40000000800 */
[----:B------:R-:W-:-:S04]  /*0c20*/  IMAD.X R5, RZ, RZ, ~UR4, P0 ;  /* 0x80000004ff057e24 */ /* 0x000fc800080e06ff */
[-C--:B-1----:R-:W-:Y:S02]  /*0c30*/  IMAD R0, R5, R6.reuse, RZ ;  /* 0x0000000605007224 */ /* 0x082fe400078e02ff */
[----:B------:R-:W1:Y:S01]  /*0c40*/  LDC R14, c[0x0][0x608] ;  /* 0x00018200ff0e7b82 */ /* 0x000e620000000800 */
[----:B------:R-:W-:Y:S02]  /*0c50*/  IMAD.MOV.U32 R5, RZ, RZ, R16 ;  /* 0x000000ffff057224 */ /* 0x000fe400078e0010 */
[----:B------:R-:W-:-:S05]  /*0c60*/  IMAD.WIDE.U32 R4, R3, R6, R4 ;  /* 0x0000000603047225 */ /* 0x000fca00078e0004 */
[----:B------:R-:W4:Y:S01]  /*0c70*/  LDC R18, c[0x0][0x658] ;  /* 0x00019600ff127b82 */ /* 0x000f220000000800 */
[----:B------:R-:W-:Y:S01]  /*0c80*/  IMAD R3, R3, R7, R0 ;  /* 0x0000000703037224 */ /* 0x000fe200078e0200 */
[----:B--2---:R-:W-:-:S03]  /*0c90*/  ISETP.NE.U32.AND P0, PT, R20, RZ, PT ;  /* 0x000000ff1400720c */ /* 0x004fc60003f05070 */
[----:B------:R-:W-:Y:S01]  /*0ca0*/  IMAD.IADD R3, R5, 0x1, R3 ;  /* 0x0000000105037824 */ /* 0x000fe200078e0203 */
[----:B------:R-:W-:Y:S01]  /*0cb0*/  ISETP.NE.AND.EX P0, PT, R21, RZ, PT, P0 ;  /* 0x000000ff1500720c */ /* 0x000fe20003f05300 */
[----:B------:R-:W-:Y:S01]  /*0cc0*/  IMAD.MOV.U32 R5, RZ, RZ, -0x1 ;  /* 0xffffffffff057424 */ /* 0x000fe200078e00ff */
[----:B0-----:R-:W0:Y:S02]  /*0cd0*/  LDC R16, c[0x0][0x600] ;  /* 0x00018000ff107b82 */ /* 0x001e240000000800 */
[-CC-:B---3--:R-:W-:Y:S02]  /*0ce0*/  SHF.R.U64 R8, R4, R10.reuse, R3.reuse ;  /* 0x0000000a04087219 */ /* 0x188fe40000001203 */
[----:B------:R-:W-:-:S04]  /*0cf0*/  SHF.R.U32.HI R3, RZ, R10, R3 ;  /* 0x0000000aff037219 */ /* 0x000fc80000011603 */
[----:B------:R-:W2:Y:S01]  /*0d00*/  LDC R15, c[0x0][0x648] ;  /* 0x00019200ff0f7b82 */ /* 0x000ea20000000800 */
[-CC-:B-1----:R-:W-:Y:S02]  /*0d10*/  SHF.R.U64 R23, R8, R14.reuse, R3.reuse ;  /* 0x0000000e08177219 */ /* 0x182fe40000001203 */
[----:B------:R-:W-:-:S05]  /*0d20*/  SHF.R.U32.HI R3, RZ, R14, R3 ;  /* 0x0000000eff037219 */ /* 0x000fca0000011603 */
[----:B------:R-:W1:Y:S01]  /*0d30*/  LDC R17, c[0x0][0x638] ;  /* 0x00018e00ff117b82 */ /* 0x000e620000000800 */
[-CC-:B----4-:R-:W-:Y:S02]  /*0d40*/  SHF.R.U64 R10, R23, R18.reuse, R3.reuse ;  /* 0x00000012170a7219 */ /* 0x190fe40000001203 */
[-C--:B------:R-:W-:Y:S02]  /*0d50*/  SHF.L.U32 R0, R5, R18.reuse, RZ ;  /* 0x0000001205007219 */ /* 0x080fe400000006ff */
[----:B------:R-:W-:Y:S01]  /*0d60*/  SHF.R.U32.HI R3, RZ, R18, R3 ;  /* 0x00000012ff037219 */ /* 0x000fe20000011603 */
[----:B------:R-:W-:Y:S01]  /*0d70*/  IMAD.MOV.U32 R2, RZ, RZ, R10 ;  /* 0x000000ffff027224 */ /* 0x000fe200078e000a */
[----:B------:R-:W-:Y:S01]  /*0d80*/  LOP3.LUT R0, RZ, R0, RZ, 0x33, !PT ;  /* 0x00000000ff007212 */ /* 0x000fe200078e33ff */
[----:B------:R-:W3:Y:S01]  /*0d90*/  LDC R19, c[0x0][0x610] ;  /* 0x00018400ff137b82 */ /* 0x000ee20000000800 */
[----:B------:R-:W-:Y:S05]  /*0da0*/  @!P0 BRA `(.L_x_10) ;  /* 0x0000000000288947 */ /* 0x000fea0003800000 */
[----:B------:R-:W4:Y:S02]  /*0db0*/  LDC R7, c[0x0][0x64c] ;  /* 0x00019300ff077b82 */ /* 0x000f240000000800 */
[----:B----4-:R-:W-:-:S05]  /*0dc0*/  IADD3 R7, P0, R10, R7, RZ ;  /* 0x000000070a077210 */ /* 0x010fca0007f1e0ff */
[----:B------:R-:W-:-:S04]  /*0dd0*/  IMAD.X R9, RZ, RZ, R3, P0 ;  /* 0x000000ffff097224 */ /* 0x000fc800000e0603 */
[----:B------:R-:W-:-:S04]  /*0de0*/  IMAD.WIDE.U32 R2, R9, R20, RZ ;  /* 0x0000001409027225 */ /* 0x000fc800078e00ff */
[----:B------:R-:W-:-:S04]  /*0df0*/  IMAD.WIDE.U32 R4, P0, R7, R21, R2 ;  /* 0x0000001507047225 */ /* 0x000fc80007800002 */
[----:B------:R-:W-:-:S04]  /*0e00*/  IMAD.WIDE.U32 R2, R7, R20, RZ ;  /* 0x0000001407027225 */ /* 0x000fc800078e00ff */
[----:B------:R-:W-:Y:S01]  /*0e10*/  IMAD.X R7, RZ, RZ, RZ, P0 ;  /* 0x000000ffff077224 */ /* 0x000fe200000e06ff */
[----:B------:R-:W-:Y:S01]  /*0e20*/  IADD3 RZ, P0, R3, R4, RZ ;  /* 0x0000000403ff7210 */ /* 0x000fe20007f1e0ff */
[----:B------:R-:W-:-:S04]  /*0e30*/  IMAD.MOV.U32 R6, RZ, RZ, R5 ;  /* 0x000000ffff067224 */ /* 0x000fc800078e0005 */
[----:B------:R-:W-:-:S08]  /*0e40*/  IMAD.WIDE.U32.X R2, R9, R21, R6, P0 ;  /* 0x0000001509027225 */ /* 0x000fd000000e0406 */
.L_x_10:
[----:B--2---:R-:W-:Y:S01]  /*0e50*/  SHF.R.U64 R4, R2, R15, R3 ;  /* 0x0000000f02047219 */ /* 0x004fe20000001203 */
[----:B0-----:R-:W-:Y:S01]  /*0e60*/  VIADD R5, R16, 0xffffffff ;  /* 0xffffffff10057836 */ /* 0x001fe20000000000 */
[----:B------:R-:W-:Y:S02]  /*0e70*/  SHF.L.U32 R2, R13, R18, RZ ;  /* 0x000000120d027219 */ /* 0x000fe400000006ff */
[----:B------:R-:W-:Y:S01]  /*0e80*/  LOP3.LUT R3, R23, R0, RZ, 0xc0, !PT ;  /* 0x0000000017037212 */ /* 0x000fe200078ec0ff */
[----:B------:R-:W-:Y:S01]  /*0e90*/  IMAD.MOV R6, RZ, RZ, -R4 ;  /* 0x000000ffff067224 */ /* 0x000fe200078e0a04 */
[----:B------:R-:W-:Y:S02]  /*0ea0*/  SEL R0, R11, R12, !P4 ;  /* 0x0000000c0b007207 */ /* 0x000fe40006000000 */
[----:B------:R-:W-:Y:S01]  /*0eb0*/  LOP3.LUT R5, R8, R5, RZ, 0xc0, !PT ;  /* 0x0000000508057212 */ /* 0x000fe200078ec0ff */
[----:B------:R-:W-:Y:S02]  /*0ec0*/  IMAD R7, R2, R4, R3 ;  /* 0x0000000402077224 */ /* 0x000fe400078e0203 */
[----:B-1----:R-:W-:-:S02]  /*0ed0*/  IMAD R3, R6, R17, R10 ;  /* 0x0000001106037224 */ /* 0x002fc400078e020a */
[----:B---3--:R-:W-:Y:S02]  /*0ee0*/  IMAD R2, R7, R19, R0 ;  /* 0x0000001307027224 */ /* 0x008fe400078e0200 */
[----:B------:R-:W-:Y:S02]  /*0ef0*/  IMAD R3, R3, R16, R5 ;  /* 0x0000001003037224 */ /* 0x000fe400078e0205 */
[----:B------:R-:W-:-:S03]  /*0f00*/  IMAD.MOV.U32 R0, RZ, RZ, 0x1 ;  /* 0x00000001ff007424 */ /* 0x000fc600078e00ff */
[----:B------:R-:W-:Y:S02]  /*0f10*/  SEL R4, R3, R2, !P4 ;  /* 0x0000000203047207 */ /* 0x000fe40006000000 */
[----:B------:R-:W-:-:S03]  /*0f20*/  SEL R2, R2, R3, !P4 ;  /* 0x0000000302027207 */ /* 0x000fc60006000000 */
[----:B------:R1:W-:Y:S04]  /*0f30*/  STL [R1+0x468], R4 ;  /* 0x0004680401007387 */ /* 0x0003e80000100800 */
[----:B------:R1:W-:Y:S02]  /*0f40*/  STL [R1+0x46c], R2 ;  /* 0x00046c0201007387 */ /* 0x0003e40000100800 */
.L_x_8:
[----:B------:R-:W-:-:S08]  /*0f50*/  NOP ;  /* 0x0000000000007918 */ /* 0x000fd00000000000 */
[----:B------:R-:W2:Y:S02]  /*0f60*/  USETMAXREG.TRY_ALLOC.CTAPOOL UP0, 0xf0 ;  /* 0x000000f0000079c8 */ /* 0x000ea40008000600 */
[----:B--2---:R-:W-:-:S13]  /*0f70*/  PLOP3.LUT P0, PT, PT, PT, UP0, 0x80, 0x0 ;  /* 0x000000000000781c */ /* 0x004fda0003f0f008 */
[----:B------:R-:W-:Y:S05]  /*0f80*/  @!P0 BRA `(.L_x_8) ;  /* 0xfffffffc00f08947 */ /* 0x000fea000383ffff */
[----:B------:R-:W-:Y:S01]  /*0f90*/  ULDC.64 UR4, c[0x0][0x598] ;  /* 0x0001660000047ab9 */ /* 0x000fe20000000a00 */
[----:B------:R-:W-:Y:S01]  /*0fa0*/  ULDC.64 UR20, c[0x0][0x208] ;  /* 0x0000820000147ab9 */ /* 0x000fe20000000a00 */
[----:B------:R-:W-:-:S04]  /*0fb0*/  ISETP.NE.U32.AND P0, PT, RZ, UR4, PT ;  /* 0x00000004ff007c0c */ /* 0x000fc8000bf05070 */
[----:B------:R-:W-:-:S13]  /*0fc0*/  ISETP.NE.AND.EX P0, PT, RZ, UR5, PT, P0 ;  /* 0x00000005ff007c0c */ /* 0x000fda000bf05300 */
[----:B------:R-:W-:Y:S05]  /*0fd0*/  @!P0 BRA `(.L_x_11) ;  /* 0x0000000000208947 */ /* 0x000fea0003800000 */
[----:B-1----:R-:W1:Y:S02]  /*0fe0*/  LDC.64 R2, c[0x0][0x598] ;  /* 0x00016600ff027b82 */ /* 0x002e640000000a00 */
[----:B-1----:R-:W2:Y:S02]  /*0ff0*/  LDG.E.64 R2, desc[UR20][R2.64] ;  /* 0x0000001402027981 */ /* 0x002ea4000c1e1b00 */
[----:B--2---:R-:W-:-:S04]  /*1000*/  ISETP.NE.U32.AND P0, PT, R2, RZ, PT ;  /* 0x000000ff0200720c */ /* 0x004fc80003f05070 */
[----:B------:R-:W-:-:S13]  /*1010*/  ISETP.NE.AND.EX P0, PT, R3, RZ, PT, P0 ;  /* 0x000000ff0300720c */ /* 0x000fda0003f05300 */
[----:B------:R-:W-:Y:S05]  /*1020*/  @!P0 BRA `(.L_x_11) ;  /* 0x00000000000c8947 */ /* 0x000fea0003800000 */
[----:B------:R-:W2:Y:S02]  /*1030*/  LD.E R2, desc[UR20][R2.64] ;  /* 0x0000001402027980 */ /* 0x000ea4000c101900 */
[----:B--2---:R-:W-:Y:S01]  /*1040*/  R2UR UR22, R2 ;  /* 0x00000000021672ca */ /* 0x004fe200000e0000 */
[----:B------:R-:W-:-:S14]  /*1050*/  BRA `(.L_x_12) ;  /* 0x0000000000247947 */ /* 0x000fdc0003800000 */
.L_x_11:
[----:B------:R-:W-:Y:S02]  /*1060*/  ULDC.64 UR4, c[0x0][0x588] ;  /* 0x0001620000047ab9 */ /* 0x000fe40000000a00 */
[----:B------:R-:W-:-:S04]  /*1070*/  ISETP.NE.U32.AND P0, PT, RZ, UR4, PT ;  /* 0x00000004ff007c0c */ /* 0x000fc8000bf05070 */
[----:B------:R-:W-:-:S13]  /*1080*/  ISETP.NE.AND.EX P0, PT, RZ, UR5, PT, P0 ;  /* 0x00000005ff007c0c */ /* 0x000fda000bf05300 */
[----:B------:R-:W-:Y:S05]  /*1090*/  @!P0 BRA `(.L_x_13) ;  /* 0x0000000000108947 */ /* 0x000fea0003800000 */
[----:B-1----:R-:W1:Y:S02]  /*10a0*/  LDC.64 R2, c[0x0][0x588] ;  /* 0x00016200ff027b82 */ /* 0x002e640000000a00 */
[----:B-1----:R-:W2:Y:S02]  /*10b0*/  LDG.E R2, desc[UR20][R2.64] ;  /* 0x0000001402027981 */ /* 0x002ea4000c1e1900 */
[----:B--2---:R-:W-:Y:S01]  /*10c0*/  R2UR UR22, R2 ;  /* 0x00000000021672ca */ /* 0x004fe200000e0000 */
[----:B------:R-:W-:-:S14]  /*10d0*/  BRA `(.L_x_12) ;  /* 0x0000000000047947 */ /* 0x000fdc0003800000 */
.L_x_13:
[----:B------:R-:W-:-:S05]  /*10e0*/  ULDC UR22, c[0x0][0x580] ;  /* 0x0001600000167ab9 */ /* 0x000fca0000000800 */
.L_x_12:
[----:B------:R-:W-:Y:S02]  /*10f0*/  ULDC.64 UR4, c[0x0][0x5a0] ;  /* 0x0001680000047ab9 */ /* 0x000fe40000000a00 */
        /* <DEDUP_REMOVED lines=11> */
.L_x_14:
        /* <DEDUP_REMOVED lines=8> */
.L_x_16:
[----:B------:R-:W-:-:S05]  /*1230*/  ULDC UR23, c[0x0][0x584] ;  /* 0x0001610000177ab9 */ /* 0x000fca0000000800 */
.L_x_15:
[----:B------:R-:W-:-:S13]  /*1240*/  LOP3.LUT P0, RZ, R0, 0xff, RZ, 0xc0, !PT ;  /* 0x000000ff00ff7812 */ /* 0x000fda000780c0ff */
[----:B------:R-:W-:Y:S05]  /*1250*/  @!P0 EXIT ;  /* 0x000000000000894d */ /* 0x000fea0003800000 */
[----:B------:R-:W-:Y:S01]  /*1260*/  ULDC UR4, c[0x0][0x28c] ;  /* 0x0000a30000047ab9 */ /* 0x000fe20000000800 */
[----:B------:R-:W-:Y:S02]  /*1270*/  ULOP3.LUT UR24, UR13, 0x1, URZ, 0xfc, !UPT ;  /* 0x000000010d187892 */ /* 0x000fe4000f8efc3f */
[----:B------:R-:W-:-:S04]  /*1280*/  UIADD3 UR4, UR4, 0x1f, URZ ;  /* 0x0000001f04047890 */ /* 0x000fc8000fffe03f */
[----:B------:R-:W-:-:S04]  /*1290*/  USHF.R.S32.HI UR5, URZ, 0x1f, UR4 ;  /* 0x0000001f3f057899 */ /* 0x000fc80008011404 */
[----:B------:R-:W-:-:S03]  /*12a0*/  ULEA.HI UR5, UR5, UR4, URZ, 0x5 ;  /* 0x0000000405057291 */ /* 0x000fc6000f8f283f */
[----:B------:R-:W-:Y:S01]  /*12b0*/  UMOV UR4, URZ ;  /* 0x0000003f00047c82 */ /* 0x000fe20008000000 */
[----:B------:R-:W-:-:S03]  /*12c0*/  USHF.R.S32.HI UR9, URZ, 0x5, UR5 ;  /* 0x000000053f097899 */ /* 0x000fc60008011405 */
[----:B------:R-:W-:-:S09]  /*12d0*/  UMOV UR5, URZ ;  /* 0x0000003f00057c82 */ /* 0x000fd20008000000 */
.L_x_555:
[----:B------:R-:W-:Y:S01]  /*12e0*/  STL [R1+0x454], RZ ;  /* 0x000454ff01007387 */ /* 0x000fe20000100800 */
[----:B--2---:R-:W2:Y:S01]  /*12f0*/  S2UR UR16, SR_CgaCtaId ;  /* 0x00000000001079c3 */ /* 0x004ea20000008800 */
[----:B------:R-:W-:Y:S01]  /*1300*/  UMOV UR15, 0x400 ;  /* 0x00000400000f7882 */ /* 0x000fe20000000000 */
[----:B------:R-:W-:Y:S01]  /*1310*/  UMOV UR6, URZ ;  /* 0x0000003f00067c82 */ /* 0x000fe20008000000 */
[----:B------:R-:W-:Y:S01]  /*1320*/  STL [R1+0x450], RZ ;  /* 0x000450ff01007387 */ /* 0x000fe20000100800 */
[----:B------:R-:W-:Y:S01]  /*1330*/  UMOV UR7, URZ ;  /* 0x0000003f00077c82 */ /* 0x000fe20008000000 */
[----:B------:R-:W-:Y:S01]  /*1340*/  UMOV UR8, URZ ;  /* 0x0000003f00087c82 */ /* 0x000fe20008000000 */
[----:B------:R-:W-:Y:S01]  /*1350*/  CS2R R236, SRZ ;  /* 0x0000000000ec7805 */ /* 0x000fe2000001ff00 */
[----:B------:R-:W-:Y:S01]  /*1360*/  STL [R1+0x44c], RZ ;  /* 0x00044cff01007387 */ /* 0x000fe20000100800 */
[----:B-1----:R-:W1:Y:S01]  /*1370*/  LDC R2, c[0x0][0x28c] ;  /* 0x0000a300ff027b82 */ /* 0x002e620000000800 */
[----:B------:R-:W-:-:S02]  /*1380*/  CS2R R234, SRZ ;  /* 0x0000000000ea7805 */ /* 0x000fc4000001ff00 */
[----:B------:R-:W-:Y:S01]  /*1390*/  CS2R R232, SRZ ;  /* 0x0000000000e87805 */ /* 0x000fe2000001ff00 */
[----:B------:R-:W-:Y:S01]  /*13a0*/  STL [R1+0x448], RZ ;  /* 0x000448ff01007387 */ /* 0x000fe20000100800 */
[----:B------:R-:W-:Y:S02]  /*13b0*/  CS2R R230, SRZ ;  /* 0x0000000000e67805 */ /* 0x000fe4000001ff00 */
[----:B------:R-:W-:Y:S02]  /*13c0*/  CS2R R228, SRZ ;  /* 0x0000000000e47805 */ /* 0x000fe4000001ff00 */
[----:B------:R-:W-:Y:S01]  /*13d0*/  CS2R R226, SRZ ;  /* 0x0000000000e27805 */ /* 0x000fe2000001ff00 */
[----:B------:R-:W-:Y:S01]  /*13e0*/  STL [R1+0x444], RZ ;  /* 0x000444ff01007387 */ /* 0x000fe20000100800 */
[----:B------:R-:W-:Y:S02]  /*13f0*/  CS2R R224, SRZ ;  /* 0x0000000000e07805 */ /* 0x000fe4000001ff00 */
        /* <DEDUP_REMOVED lines=15> */
[----:B-1----:R-:W-:Y:S02]  /*14f0*/  ISETP.GE.AND P0, PT, R2, 0x1, PT ;  /* 0x000000010200780c */ /* 0x002fe40003f06270 */
        /* <DEDUP_REMOVED lines=37> */
[----:B0-----:R-:W-:Y:S01]  /*1750*/  CS2R R16, SRZ ;  /* 0x0000000000107805 */ /* 0x001fe2000001ff00 */
        /* <DEDUP_REMOVED lines=93> */
[----:B------:R-:W-:-:S03]  /*1d30*/  CS2R R150, SRZ ;  /* 0x0000000000967805 */ /* 0x000fc6000001ff00 */
[----:B------:R-:W-:Y:S04]  /*1d40*/  STL [R1+0x3ac], RZ ;  /* 0x0003acff01007387 */ /* 0x000fe80000100800 */
        /* <DEDUP_REMOVED lines=107> */
[----:B------:R-:W-:Y:S04]  /*2400*/  STL [R1], RZ ;  /* 0x000000ff01007387 */ /* 0x000fe80000100800 */
        /* <DEDUP_REMOVED lines=39> */
[----:B------:R-:W-:Y:S01]  /*2680*/  STL [R1+0xa0], RZ ;  /* 0x0000a0ff01007387 */ /* 0x000fe20000100800 */
[----:B------:R-:W0:Y:S03]  /*2690*/  S2R R0, SR_TID.X ;  /* 0x0000000000007919 */ /* 0x000e260000002100 */
        /* <DEDUP_REMOVED lines=8> */
[----:B0-----:R-:W-:-:S03]  /*2720*/  LOP3.LUT R0, R0, 0x80, RZ, 0xc0, !PT ;  /* 0x0000008000007812 */ /* 0x001fc600078ec0ff */
[----:B------:R-:W-:Y:S01]  /*2730*/  STL [R1+0xc4], RZ ;  /* 0x0000c4ff01007387 */ /* 0x000fe20000100800 */
[----:B------:R-:W-:-:S03]  /*2740*/  SHF.R.U32.HI R0, RZ, 0x7, R0 ;  /* 0x00000007ff007819 */ /* 0x000fc60000011600 */
        /* <DEDUP_REMOVED lines=33> */
[----:B------:R-:W0:Y:S04]  /*2960*/  SHFL.IDX PT, R0, R0, RZ, 0x1f ;  /* 0x00001fff00007589 */ /* 0x000e2800000e0000 */
[----:B------:R1:W-:Y:S04]  /*2970*/  STL [R1+0x14c], RZ ;  /* 0x00014cff01007387 */ /* 0x0003e80000100800 */
[----:B------:R1:W-:Y:S04]  /*2980*/  STL [R1+0x150], RZ ;  /* 0x000150ff01007387 */ /* 0x0003e80000100800 */
[----:B------:R1:W-:Y:S04]  /*2990*/  STL [R1+0x154], RZ ;  /* 0x000154ff01007387 */ /* 0x0003e80000100800 */
[----:B------:R1:W-:Y:S04]  /*29a0*/  STL [R1+0x158], RZ ;  /* 0x000158ff01007387 */ /* 0x0003e80000100800 */
[----:B------:R1:W-:Y:S04]  /*29b0*/  STL [R1+0x15c], RZ ;  /* 0x00015cff01007387 */ /* 0x0003e80000100800 */
[----:B------:R1:W-:Y:S01]  /*29c0*/  STL [R1+0x160], RZ ;  /* 0x000160ff01007387 */ /* 0x0003e20000100800 */
[----:B0-----:R-:W-:Y:S01]  /*29d0*/  R2UR UR12, R0 ;  /* 0x00000000000c72ca */ /* 0x001fe200000e0000 */
[----:B------:R-:W-:-:S02]  /*29e0*/  IMAD.U32 R0, RZ, RZ, UR4 ;  /* 0x00000004ff007e24 */ /* 0x000fc4000f8e00ff */
[----:B------:R1:W-:Y:S04]  /*29f0*/  STL [R1+0x164], RZ ;  /* 0x000164ff01007387 */ /* 0x0003e80000100800 */
[----:B------:R1:W-:Y:S04]  /*2a00*/  STL [R1+0x168], RZ ;  /* 0x000168ff01007387 */ /* 0x0003e80000100800 */
[----:B------:R1:W-:Y:S02]  /*2a10*/  STL [R1+0x16c], RZ ;  /* 0x00016cff01007387 */ /* 0x0003e40000100800 */
[----:B------:R-:W-:-:S02]  /*2a20*/  ULEA.HI UR11, UR12, UR12, URZ, 0x1 ;  /* 0x0000000c0c0b7291 */ /* 0x000fc4000f8f083f */
[----:B------:R1:W-:Y:S02]  /*2a30*/  STL [R1+0x170], RZ ;  /* 0x000170ff01007387 */ /* 0x0003e40000100800 */
[----:B------:R-:W-:Y:S02]  /*2a40*/  ULOP3.LUT UR14, UR11, 0x1ffffe, URZ, 0xc0, !UPT ;  /* 0x001ffffe0b0e7892 */ /* 0x000fe4000f8ec03f */
[----:B------:R1:W-:Y:S01]  /*2a50*/  STL [R1+0x174], RZ ;  /* 0x000174ff01007387 */ /* 0x0003e20000100800 */
[----:B--2---:R-:W-:Y:S02]  /*2a60*/  ULEA UR11, UR16, UR15, 0x18 ;  /* 0x0000000f100b7291 */ /* 0x004fe4000f8ec03f */
[----:B------:R-:W-:Y:S01]  /*2a70*/  UIADD3 UR14, UR12, -UR14, URZ ;  /* 0x8000000e0c0e7290 */ /* 0x000fe2000fffe03f */
[----:B------:R1:W-:Y:S03]  /*2a80*/  STL [R1+0x178], RZ ;  /* 0x000178ff01007387 */ /* 0x0003e60000100800 */
[----:B------:R-:W-:Y:S01]  /*2a90*/  ULEA UR14, UR14, UR11, 0xb ;  /* 0x0000000b0e0e7291 */ /* 0x000fe2000f8e583f */
[----:B------:R1:W-:Y:S03]  /*2aa0*/  STL [R1+0x17c], RZ ;  /* 0x00017cff01007387 */ /* 0x0003e60000100800 */
[----:B------:R-:W-:Y:S01]  /*2ab0*/  UIADD3 UR14, UR14, 0x100, URZ ;  /* 0x000001000e0e7890 */ /* 0x000fe2000fffe03f */
[----:B------:R1:W-:Y:S03]  /*2ac0*/  STL [R1+0x180], RZ ;  /* 0x000180ff01007387 */ /* 0x0003e60000100800 */
[----:B------:R-:W-:Y:S01]  /*2ad0*/  USHF.R.U32.HI UR12, URZ, 0x4, UR14 ;  /* 0x000000043f0c7899 */ /* 0x000fe2000801160e */
[----:B------:R1:W-:Y:S02]  /*2ae0*/  STL [R1+0x184], RZ ;  /* 0x000184ff01007387 */ /* 0x0003e40000100800 */
[----:B------:R-:W-:Y:S01]  /*2af0*/  UMOV UR14, UR5 ;  /* 0x00000005000e7c82 */ /* 0x000fe20008000000 */
[----:B------:R-:W-:Y:S01]  /*2b00*/  ULOP3.LUT UR12, UR12, 0x3fff, URZ, 0xc0, !UPT ;  /* 0x00003fff0c0c7892 */ /* 0x000fe2000f8ec03f */
[----:B------:R1:W-:Y:S04]  /*2b10*/  STL [R1+0x188], RZ ;  /* 0x000188ff01007387 */ /* 0x0003e80000100800 */
        /* <DEDUP_REMOVED lines=28> */
[----:B------:R1:W-:Y:S01]  /*2ce0*/  STL [R1+0x1fc], RZ ;  /* 0x0001fcff01007387 */ /* 0x0003e20000100800 */
[----:B------:R-:W-:Y:S05]  /*2cf0*/  @!P0 BRA `(.L_x_17) ;  /* 0x0000003400dc8947 */ /* 0x000fea0003800000 */
[----:B------:R-:W-:-:S06]  /*2d00*/  UISETP.NE.AND UP0, UPT, UR24, 0x3, UPT ;  /* 0x000000031800788c */ /* 0x000fcc000bf05270 */
[----:B------:R-:W-:-:S13]  /*2d10*/  PLOP3.LUT P1, PT, PT, PT, UP0, 0x80, 0x0 ;  /* 0x000000000000781c */ /* 0x000fda0003f2f008 */
[----:B------:R-:W-:Y:S05]  /*2d20*/  @!P1 BRA `(.L_x_18) ;  /* 0x0000000000049947 */ /* 0x000fea0003800000 */
[----:B------:R-:W-:Y:S01]  /*2d30*/  BPT.TRAP 0x1 ;  /* 0x000000040000795c */ /* 0x000fe20000300000 */
.L_x_18:
[----:B------:R-:W-:Y:S01]  /*2d40*/  ULEA UR7, UR5, UR11, 0x3 ;  /* 0x0000000b05077291 */ /* 0x000fe2000f8e183f */
[----:B------:R-:W-:-:S05]  /*2d50*/  IMAD.U32 R0, RZ, RZ, UR4 ;  /* 0x00000004ff007e24 */ /* 0x000fca000f8e00ff */
[----:B------:R-:W-:-:S04]  /*2d60*/  SHF.L.U32 R0, R0, 0x1f, RZ ;  /* 0x0000001f00007819 */ /* 0x000fc800000006ff */
[----:B------:R0:W2:Y:S01]  /*2d70*/  SYNCS.PHASECHK.TRANS64.TRYWAIT P0, [UR7], R0 ;  /* 0x00000000ff0075a7 */ /* 0x0000a20008000147 */
[----:B------:R-:W-:Y:S05]  /*2d80*/  @!P1 BRA `(.L_x_19) ;  /* 0x0000000000049947 */ /* 0x000fea0003800000 */
[----:B------:R-:W-:Y:S01]  /*2d90*/  BPT.TRAP 0x1 ;  /* 0x000000040000795c */ /* 0x000fe20000300000 */
.L_x_19:
[----:B------:R3:W-:Y:S01]  /*2da0*/  STL [R1+0x454], RZ ;  /* 0x000454ff01007387 */ /* 0x0007e20000100800 */
[----:B------:R-:W-:Y:S01]  /*2db0*/  UMOV UR6, 0x1 ;  /* 0x0000000100067882 */ /* 0x000fe20000000000 */
[----:B--2---:R-:W-:Y:S05]  /*2dc0*/  @P0 BRA `(.L_x_20) ;  /* 0x0000000000080947 */ /* 0x004fea0003800000 */
[----:B------:R-:W2:Y:S02]  /*2dd0*/  SYNCS.PHASECHK.TRANS64.TRYWAIT P0, [UR7], R0 ;  /* 0x00000000ff0075a7 */ /* 0x000ea40008000147 */
[----:B--2---:R-:W-:Y:S05]  /*2de0*/  @!P0 BRA `(.L_x_21) ;  /* 0x0000020400f08947 */ /* 0x004fea0003800000 */
.L_x_20:
[----:B------:R-:W-:Y:S01]  /*2df0*/  UIADD3 UR7, UR11, 0x6100, URZ ;  /* 0x000061000b077890 */ /* 0x000fe2000fffe03f */
[----:B------:R-:W-:Y:S01]  /*2e00*/  WARPGROUP.ARRIVE ;  /* 0x00000000000079c5 */ /* 0x000fe20000000000 */
[----:B------:R-:W-:Y:S01]  /*2e10*/  ULOP3.LUT UR16, UR12, 0x10000, URZ, 0xfc, !UPT ;  /* 0x000100000c107892 */ /* 0x000fe2000f8efc3f */
[----:B------:R-:W-:Y:S01]  /*2e20*/  STL [R1+0x450], RZ ;  /* 0x000450ff01007387 */ /* 0x000fe20000100800 */
[----:B------:R-:W-:Y:S01]  /*2e30*/  USHF.R.U32.HI UR7, URZ, 0x4, UR7 ;  /* 0x000000043f077899 */ /* 0x000fe20008011607 */
[----:B------:R-:W-:Y:S01]  /*2e40*/  CS2R R236, SRZ ;  /* 0x0000000000ec7805 */ /* 0x000fe2000001ff00 */
[----:B------:R-:W-:Y:S01]  /*2e50*/  ULEA UR16, UR5, UR16, 0x9 ;  /* 0x0000001005107291 */ /* 0x000fe2000f8e483f */
[----:B------:R-:W-:Y:S01]  /*2e60*/  STL [R1+0x44c], RZ ;  /* 0x00044cff01007387 */ /* 0x000fe20000100800 */
[----:B------:R-:W-:Y:S01]  /*2e70*/  ULOP3.LUT UR7, UR7, 0x3fff, URZ, 0xc0, !UPT ;  /* 0x00003fff07077892 */ /* 0x000fe2000f8ec03f */
[----:B------:R-:W-:Y:S01]  /*2e80*/  CS2R R234, SRZ ;  /* 0x0000000000ea7805 */ /* 0x000fe2000001ff00 */
[----:B------:R-:W-:Y:S01]  /*2e90*/  UMOV UR17, 0xc0000010 ;  /* 0xc000001000117882 */ /* 0x000fe20000000000 */
[----:B------:R-:W-:Y:S01]  /*2ea0*/  UMOV UR19, 0xc0000010 ;  /* 0xc000001000137882 */ /* 0x000fe20000000000 */
[----:B------:R-:W-:Y:S01]  /*2eb0*/  ULOP3.LUT UR7, UR7, 0x10000, URZ, 0xfc, !UPT ;  /* 0x0001000007077892 */ /* 0x000fe2000f8efc3f */
[----:B------:R-:W-:Y:S01]  /*2ec0*/  STL [R1+0x448], RZ ;  /* 0x000448ff01007387 */ /* 0x000fe20000100800 */
[----:B------:R-:W-:-:S02]  /*2ed0*/  CS2R R232, SRZ ;  /* 0x0000000000e87805 */ /* 0x000fc4000001ff00 */
[----:B------:R-:W-:Y:S01]  /*2ee0*/  CS2R R230, SRZ ;  /* 0x0000000000e67805 */ /* 0x000fe2000001ff00 */
[----:B------:R-:W-:Y:S01]  /*2ef0*/  ULEA UR18, UR5, UR7, 0x9 ;  /* 0x0000000705127291 */ /* 0x000fe2000f8e483f */
[----:B------:R-:W-:Y:S01]  /*2f00*/  STL [R1+0x444], RZ ;  /* 0x000444ff01007387 */ /* 0x000fe20000100800 */
[----:B------:R-:W-:Y:S01]  /*2f10*/  CS2R R228, SRZ ;  /* 0x0000000000e47805 */ /* 0x000fe2000001ff00 */
[----:B------:R-:W-:Y:S01]  /*2f20*/  ULDC UR7, c[0x0][0x50c] ;  /* 0x0001430000077ab9 */ /* 0x000fe20000000800 */
[----:B------:R-:W-:Y:S01]  /*2f30*/  CS2R R226, SRZ ;  /* 0x0000000000e27805 */ /* 0x000fe2000001ff00 */
[----:B------:R-:W-:Y:S01]  /*2f40*/  STL [R1+0x440], RZ ;  /* 0x000440ff01007387 */ /* 0x000fe20000100800 */
[----:B------:R-:W-:Y:S01]  /*2f50*/  UISETP.NE.AND UP0, UPT, UR7, 0x1, UPT ;  /* 0x000000010700788c */ /* 0x000fe2000bf05270 */
[----:B------:R-:W-:Y:S02]  /*2f60*/  CS2R R224, SRZ ;  /* 0x0000000000e07805 */ /* 0x000fe4000001ff00 */
[----:B------:R-:W-:Y:S01]  /*2f70*/  CS2R R222, SRZ ;  /* 0x0000000000de7805 */ /* 0x000fe2000001ff00 */
[----:B------:R-:W-:Y:S01]  /*2f80*/  QGMMA.64x256x32.F32.E4M3.E4M3 R4, gdesc[UR16], RZ, !UPT, gsb0 ;  /* 0x03e00000100479f3 */ /* 0x000fe2000c0008ff */
[----:B------:R-:W-:Y:S01]  /*2f90*/  STL [R1+0x43c], RZ ;  /* 0x00043cff01007387 */ /* 0x000fe20000100800 */
[----:B------:R-:W-:Y:S01]  /*2fa0*/  UIADD3 UR16, UR16, 0x100, URZ ;  /* 0x0000010010107890 */ /* 0x000fe2000fffe03f */
[----:B------:R-:W-:Y:S01]  /*2fb0*/  CS2R R220, SRZ ;  /* 0x0000000000dc7805 */ /* 0x000fe2000001ff00 */
[----:B------:R-:W-:Y:S01]  /*2fc0*/  UMOV UR17, 0xc0000010 ;  /* 0xc000001000117882 */ /* 0x000fe20000000000 */
[----:B------:R-:W-:Y:S01]  /*2fd0*/  STL [R1+0x438], RZ ;  /* 0x000438ff01007387 */ /* 0x000fe20000100800 */
[----:B------:R-:W-:Y:S01]  /*2fe0*/  USEL UR7, URZ, 0x1, UP0 ;  /* 0x000000013f077887 */ /* 0x000fe20008000000 */
[----:B------:R-:W-:-:S02]  /*2ff0*/  CS2R R218, SRZ ;  /* 0x0000000000da7805 */ /* 0x000fc4000001ff00 */
[----:B------:R-:W-:Y:S01]  /*3000*/  CS2R R216, SRZ ;  /* 0x0000000000d87805 */ /* 0x000fe2000001ff00 */
[----:B------:R-:W-:Y:S01]  /*3010*/  STL [R1+0x434], RZ ;  /* 0x000434ff01007387 */ /* 0x000fe20000100800 */
[----:B------:R-:W-:Y:S02]  /*3020*/  CS2R R214, SRZ ;  /* 0x0000000000d67805 */ /* 0x000fe4000001ff00 */
[----:B------:R-:W-:Y:S02]  /*3030*/  CS2R R212, SRZ ;  /* 0x0000000000d47805 */ /* 0x000fe4000001ff00 */
[----:B------:R-:W-:Y:S01]  /*3040*/  ISETP.NE.AND P0, PT, RZ, UR7, PT ;  /* 0x00000007ff007c0c */ /* 0x000fe2000bf05270 */
        /* <DEDUP_REMOVED lines=93> */
[----:B------:R-:W-:-:S02]  /*3620*/  WARPGROUP.DEPBAR.LE gsb0, 0x0 ;  /* 0x00008000000079c5 */ /* 0x000fc40000010000 */
[----:B--2---:R-:W-:Y:S01]  /*3630*/  IMAD.MOV.U32 R3, RZ, RZ, R129 ;  /* 0x000000ffff037224 */ /* 0x004fe200078e0081 */
[----:B------:R-:W-:Y:S01]  /*3640*/  STL [R1+0x334], RZ ;  /* 0x000334ff01007387 */ /* 0x000fe20000100800 */
[----:B------:R-:W-:Y:S02]  /*3650*/  IMAD.MOV.U32 R2, RZ, RZ, R130 ;  /* 0x000000ffff027224 */ /* 0x000fe400078e0082 */
[----:B0-----:R-:W-:Y:S01]  /*3660*/  IMAD.MOV.U32 R0, RZ, RZ, R131 ;  /* 0x000000ffff007224 */ /* 0x001fe200078e0083 */
        /* <DEDUP_REMOVED lines=23> */
[----:B------:R0:W-:Y:S04]  /*37e0*/  STL.64 [R1], R4 ;  /* 0x0000000401007387 */ /* 0x0001e80000100a00 */
[----:B------:R2:W-:Y:S04]  /*37f0*/  STL.64 [R1+0x8], R6 ;  /* 0x0000080601007387 */ /* 0x0005e80000100a00 */
[----:B------:R4:W-:Y:S04]  /*3800*/  STL.64 [R1+0x10], R8 ;  /* 0x0000100801007387 */ /* 0x0009e80000100a00 */
[----:B------:R5:W-:Y:S01]  /*3810*/  STL.64 [R1+0x18], R10 ;  /* 0x0000180a01007387 */ /* 0x000be20000100a00 */
[----:B0-----:R-:W-:-:S03]  /*3820*/  CS2R R4, SRZ ;  /* 0x0000000000047805 */ /* 0x001fc6000001ff00 */
[----:B------:R0:W-:Y:S01]  /*3830*/  STL.64 [R1+0x20], R12 ;  /* 0x0000200c01007387 */ /* 0x0001e20000100a00 */
[----:B--2---:R-:W-:-:S03]  /*3840*/  CS2R R6, SRZ ;  /* 0x0000000000067805 */ /* 0x004fc6000001ff00 */
[----:B------:R2:W-:Y:S01]  /*3850*/  STL.64 [R1+0x28], R14 ;  /* 0x0000280e01007387 */ /* 0x0005e20000100a00 */
[----:B----4-:R-:W-:-:S03]  /*3860*/  CS2R R8, SRZ ;  /* 0x0000000000087805 */ /* 0x010fc6000001ff00 */
[----:B------:R4:W-:Y:S01]  /*3870*/  STL.64 [R1+0x30], R16 ;  /* 0x0000301001007387 */ /* 0x0009e20000100a00 */
[----:B-----5:R-:W-:-:S03]  /*3880*/  CS2R R10, SRZ ;  /* 0x00000000000a7805 */ /* 0x020fc6000001ff00 */
[----:B------:R5:W-:Y:S01]  /*3890*/  STL.64 [R1+0x38], R18 ;  /* 0x0000381201007387 */ /* 0x000be20000100a00 */
[----:B0-----:R-:W-:-:S03]  /*38a0*/  CS2R R12, SRZ ;  /* 0x00000000000c7805 */ /* 0x001fc6000001ff00 */
[----:B------:R0:W-:Y:S01]  /*38b0*/  STL.64 [R1+0x40], R20 ;  /* 0x0000401401007387 */ /* 0x0001e20000100a00 */
[----:B--2---:R-:W-:-:S03]  /*38c0*/  CS2R R14, SRZ ;  /* 0x00000000000e7805 */ /* 0x004fc6000001ff00 */
[----:B------:R2:W-:Y:S01]  /*38d0*/  STL.64 [R1+0x48], R22 ;  /* 0x0000481601007387 */ /* 0x0005e20000100a00 */
[----:B----4-:R-:W-:-:S03]  /*38e0*/  CS2R R16, SRZ ;  /* 0x0000000000107805 */ /* 0x010fc6000001ff00 */
[----:B------:R-:W-:Y:S01]  /*38f0*/  STL.64 [R1+0x50], R24 ;  /* 0x0000501801007387 */ /* 0x000fe20000100a00 */
[----:B-----5:R-:W-:-:S03]  /*3900*/  CS2R R18, SRZ ;  /* 0x0000000000127805 */ /* 0x020fc6000001ff00 */
[----:B------:R-:W-:Y:S01]  /*3910*/  STL.64 [R1+0x58], R26 ;  /* 0x0000581a01007387 */ /* 0x000fe20000100a00 */
[----:B0-----:R-:W-:-:S03]  /*3920*/  CS2R R20, SRZ ;  /* 0x0000000000147805 */ /* 0x001fc6000001ff00 */
[----:B------:R-:W-:Y:S01]  /*3930*/  STL.64 [R1+0x60], R28 ;  /* 0x0000601c01007387 */ /* 0x000fe20000100a00 */
[----:B--2---:R-:W-:-:S03]  /*3940*/  CS2R R22, SRZ ;  /* 0x0000000000167805 */ /* 0x004fc6000001ff00 */
[----:B------:R-:W-:Y:S04]  /*3950*/  STL.64 [R1+0x68], R30 ;  /* 0x0000681e01007387 */ /* 0x000fe80000100a00 */
        /* <DEDUP_REMOVED lines=49> */
[----:B------:R0:W-:Y:S04]  /*3c70*/  STL.64 [R1+0x1f8], R130 ;  /* 0x0001f88201007387 */ /* 0x0001e80000100a00 */
[----:B------:R2:W-:Y:S04]  /*3c80*/  STL [R1+0x2d4], RZ ;  /* 0x0002d4ff01007387 */ /* 0x0005e80000100800 */
[----:B------:R2:W-:Y:S01]  /*3c90*/  STL [R1+0x2d0], RZ ;  /* 0x0002d0ff01007387 */ /* 0x0005e20000100800 */
[----:B0-----:R-:W-:-:S03]  /*3ca0*/  WARPGROUP.ARRIVE ;  /* 0x00000000000079c5 */ /* 0x001fc60000000000 */
[----:B------:R2:W-:Y:S04]  /*3cb0*/  STL [R1+0x2cc], RZ ;  /* 0x0002ccff01007387 */ /* 0x0005e80000100800 */
[----:B------:R2:W-:Y:S01]  /*3cc0*/  STL [R1+0x2c8], RZ ;  /* 0x0002c8ff01007387 */ /* 0x0005e20000100800 */
[----:B------:R-:W-:Y:S03]  /*3cd0*/  QGMMA.64x256x32.F32.E4M3.E4M3 R24, gdesc[UR16], RZ, !UPT, gsb0 ;  /* 0x03e00000101879f3 */ /* 0x000fe6000c0008ff */
        /* <DEDUP_REMOVED lines=50> */
[----:B------:R-:W-:-:S02]  /*4000*/  WARPGROUP.DEPBAR.LE gsb0, 0x0 ;  /* 0x00008000000079c5 */ /* 0x000fc40000010000 */
[----:B------:R-:W-:Y:S05]  /*4010*/  @!P0 BRA `(.L_x_22) ;  /* 0x0000002000f88947 */ /* 0x000fea0003800000 */
[----:B------:R-:W4:Y:S04]  /*4020*/  LDL R4, [R1] ;  /* 0x0000000001047983 */ /* 0x000f280000100800 */
[----:B------:R-:W5:Y:S04]  /*4030*/  LDL R5, [R1+0x4] ;  /* 0x0000040001057983 */ /* 0x000f680000100800 */
[----:B------:R-:W3:Y:S04]  /*4040*/  LDL R6, [R1+0x8] ;  /* 0x0000080001067983 */ /* 0x000ee80000100800 */
[----:B------:R-:W2:Y:S04]  /*4050*/  LDL R7, [R1+0xc] ;  /* 0x00000c0001077983 */ /* 0x000ea80000100800 */
        /* <DEDUP_REMOVED lines=100> */
[----:B------:R0:W-:Y:S04]  /*46a0*/  STL [R1+0x4c8], R131 ;  /* 0x0004c88301007387 */ /* 0x0001e80000100800 */
[----:B0-----:R-:W2:Y:S04]  /*46b0*/  LDL R131, [R1+0x1a0] ;  /* 0x0001a00001837983 */ /* 0x001ea80000100800 */
        /* <DEDUP_REMOVED lines=39> */
[----:B0-----:R-:W2:Y:S01]  /*4930*/  LDL R151, [R1+0x1f0] ;  /* 0x0001f00001977983 */ /* 0x001ea20000100800 */
[----:B------:R-:W-:-:S01]  /*4940*/  FADD R3, RZ, R3 ;  /* 0x00000003ff037221 */ /* 0x000fc20000000000 */
[----:B------:R-:W-:Y:S01]  /*4950*/  FADD R2, RZ, R2 ;  /* 0x00000002ff027221 */ /* 0x000fe20000000000 */
[----:B----4-:R-:W-:-:S01]  /*4960*/  FADD R4, RZ, R4 ;  /* 0x00000004ff047221 */ /* 0x010fc20000000000 */
[----:B-----5:R-:W-:Y:S01]  /*4970*/  FADD R5, RZ, R5 ;  /* 0x00000005ff057221 */ /* 0x020fe20000000000 */
[----:B---3--:R-:W-:-:S01]  /*4980*/  FADD R6, RZ, R6 ;  /* 0x00000006ff067221 */ /* 0x008fc20000000000 */
[----:B--2---:R-:W-:Y:S01]  /*4990*/  FADD R7, RZ, R7 ;  /* 0x00000007ff077221 */ /* 0x004fe20000000000 */
[----:B------:R-:W-:-:S01]  /*49a0*/  FADD R8, RZ, R8 ;  /* 0x00000008ff087221 */ /* 0x000fc20000000000 */
[----:B------:R-:W-:Y:S01]  /*49b0*/  FADD R9, RZ, R9 ;  /* 0x00000009ff097221 */ /* 0x000fe20000000000 */
        /* <DEDUP_REMOVED lines=13> */
[----:B------:R-:W2:Y:S01]  /*4a90*/  LDL.LU R131, [R1+0x4c8] ;  /* 0x0004c80001837983 */ /* 0x000ea20000300800 */
        /* <DEDUP_REMOVED lines=13> */
[----:B------:R-:W3:Y:S01]  /*4b70*/  LDL.LU R132, [R1+0x4c4] ;  /* 0x0004c40001847983 */ /* 0x000ee20000300800 */
        /* <DEDUP_REMOVED lines=16> */
[----:B------:R0:W-:Y:S01]  /*4c80*/  STL [R1+0x200], R133 ;  /* 0x0002008501007387 */ /* 0x0001e20000100800 */
        /* <DEDUP_REMOVED lines=9> */
[----:B0-----:R-:W4:Y:S01]  /*4d20*/  LDL.LU R133, [R1+0x4c0] ;  /* 0x0004c00001857983 */ /* 0x001f220000300800 */
[----:B------:R-:W-:-:S01]  /*4d30*/  FADD R185, RZ, R185 ;  /* 0x000000b9ffb97221 */ /* 0x000fc20000000000 */
[----:B------:R-:W-:Y:S01]  /*4d40*/  FADD R186, RZ, R186 ;  /* 0x000000baffba7221 */ /* 0x000fe20000000000 */
[----:B------:R-:W-:-:S01]  /*4d50*/  FADD R187, RZ, R187 ;  /* 0x000000bbffbb7221 */ /* 0x000fc20000000000 */
        /* <DEDUP_REMOVED lines=10> */
[----:B0-----:R-:W5:Y:S01]  /*4e00*/  LDL.LU R134, [R1+0x4bc] ;  /* 0x0004bc0001867983 */ /* 0x001f620000300800 */
        /* <DEDUP_REMOVED lines=51> */
[----:B0-----:R-:W5:Y:S04]  /*5140*/  LDL.LU R138, [R1+0x4ac] ;  /* 0x0004ac00018a7983 */ /* 0x001f680000300800 */
[----:B------:R0:W-:Y:S01]  /*5150*/  STL [R1+0x218], R139 ;  /* 0x0002188b01007387 */ /* 0x0001e20000100800 */
[----:B------:R-:W-:-:S03]  /*5160*/  FADD R140, RZ, R140 ;  /* 0x0000008cff8c7221 */ /* 0x000fc60000000000 */
        /* <DEDUP_REMOVED lines=34> */
[----:B------:R0:W-:Y:S04]  /*5390*/  STL [R1+0x248], R151 ;  /* 0x0002489701007387 */ /* 0x0001e80000100800 */
[----:B0-----:R-:W5:Y:S04]  /*53a0*/  LDL.LU R151, [R1+0x478] ;  /* 0x0004780001977983 */ /* 0x001f680000300800 */
[----:B------:R0:W-:Y:S04]  /*53b0*/  STL [R1+0x24c], R3 ;  /* 0x00024c0301007387 */ /* 0x0001e80000100800 */
[----:B------:R1:W-:Y:S01]  /*53c0*/  STL [R1+0x250], R2 ;  /* 0x0002500201007387 */ /* 0x0003e20000100800 */
[----:B0-----:R-:W-:-:S01]  /*53d0*/  FADD R3, RZ, R0 ;  /* 0x00000000ff037221 */ /* 0x001fc20000000000 */
[----:B------:R-:W-:Y:S01]  /*53e0*/  FADD R0, RZ, R25 ;  /* 0x00000019ff007221 */ /* 0x000fe20000000000 */
[----:B-1----:R-:W-:-:S03]  /*53f0*/  FADD R2, RZ, R24 ;  /* 0x00000018ff027221 */ /* 0x002fc60000000000 */
[----:B------:R0:W-:Y:S04]  /*5400*/  STL [R1+0x254], R3 ;  /* 0x0002540301007387 */ /* 0x0001e80000100800 */
[----:B------:R1:W-:Y:S04]  /*5410*/  STL [R1+0x258], R2 ;  /* 0x0002580201007387 */ /* 0x0003e80000100800 */
[----:B------:R2:W-:Y:S01]  /*5420*/  STL [R1+0x25c], R0 ;  /* 0x00025c0001007387 */ /* 0x0005e20000100800 */
[----:B0-----:R-:W-:-:S01]  /*5430*/  FADD R3, RZ, R26 ;  /* 0x0000001aff037221 */ /* 0x001fc20000000000 */
[----:B-1----:R-:W-:-:S04]  /*5440*/  FADD R2, RZ, R27 ;  /* 0x0000001bff027221 */ /* 0x002fc80000000000 */
[----:B------:R0:W-:Y:S01]  /*5450*/  STL [R1+0x260], R3 ;  /* 0x0002600301007387 */ /* 0x0001e20000100800 */
[----:B--2---:R-:W-:-:S03]  /*5460*/  FADD R0, RZ, R28 ;  /* 0x0000001cff007221 */ /* 0x004fc60000000000 */
        /* <DEDUP_REMOVED lines=207> */
[----:B---3--:R-:W-:-:S04]  /*6160*/  FADD R2, RZ, R132 ;  /* 0x00000084ff027221 */ /* 0x008fc80000000000 */
[----:B------:R5:W-:Y:S01]  /*6170*/  STL [R1+0x404], R3 ;  /* 0x0004040301007387 */ /* 0x000be20000100800 */
[----:B----4-:R-:W-:-:S03]  /*6180*/  FADD R0, RZ, R133 ;  /* 0x00000085ff007221 */ /* 0x010fc60000000000 */
[----:B------:R0:W-:Y:S04]  /*6190*/  STL [R1+0x408], R2 ;  /* 0x0004080201007387 */ /* 0x0001e80000100800 */
[----:B------:R1:W-:Y:S01]  /*61a0*/  STL [R1+0x40c], R0 ;  /* 0x00040c0001007387 */ /* 0x0003e20000100800 */
[----:B-----5:R-:W-:-:S01]  /*61b0*/  FADD R3, RZ, R134 ;  /* 0x00000086ff037221 */ /* 0x020fc20000000000 */
[----:B0-----:R-:W-:-:S04]  /*61c0*/  FADD R2, RZ, R135 ;  /* 0x00000087ff027221 */ /* 0x001fc80000000000 */
[----:B------:R0:W-:Y:S01]  /*61d0*/  STL [R1+0x410], R3 ;  /* 0x0004100301007387 */ /* 0x0001e20000100800 */
[----:B-1----:R-:W-:-:S03]  /*61e0*/  FADD R0, RZ, R136 ;  /* 0x00000088ff007221 */ /* 0x002fc60000000000 */
        /* <DEDUP_REMOVED lines=32> */
[----:B------:R-:W-:-:S05]  /*63f0*/  UMOV UR6, URZ ;  /* 0x0000003f00067c82 */ /* 0x000fca0008000000 */
.L_x_22:
[----:B------:R-:W-:-:S04]  /*6400*/  UIADD3 UR14, UR5, 0x1, URZ ;  /* 0x00000001050e7890 */ /* 0x000fc8000fffe03f */
[----:B------:R-:W-:-:S04]  /*6410*/  UISETP.NE.AND UP0, UPT, UR14, 0x3, UPT ;  /* 0x000000030e00788c */ /* 0x000fc8000bf05270 */
[----:B------:R-:W-:Y:S02]  /*6420*/  USEL UR8, URZ, 0x1, UP0 ;  /* 0x000000013f087887 */ /* 0x000fe40008000000 */
[----:B------:R-:W-:Y:S02]  /*6430*/  USEL UR14, UR14, URZ, UP0 ;  /* 0x0000003f0e0e7287 */ /* 0x000fe40008000000 */
[----:B------:R-:W-:-:S06]  /*6440*/  ULOP3.LUT UR8, UR4, UR8, URZ, 0x3c, !UPT ;  /* 0x0000000804087292 */ /* 0x000fcc000f8e3c3f */
[----:B0-----:R-:W-:Y:S01]  /*6450*/  IMAD.U32 R0, RZ, RZ, UR8 ;  /* 0x00000008ff007e24 */ /* 0x001fe2000f8e00ff */
[----:B------:R-:W-:-:S06]  /*6460*/  UMOV UR8, 0x1 ;  /* 0x0000000100087882 */ /* 0x000fcc0000000000 */
.L_x_17:
[----:B------:R-:W-:-:S04]  /*6470*/  UISETP.LT.AND UP0, UPT, UR9, 0x1, UPT ;  /* 0x000000010900788c */ /* 0x000fc8000bf01270 */
[----:B------:R-:W-:-:S04]  /*6480*/  USEL UR15, UR9, 0x1, UP0 ;  /* 0x00000001090f7887 */ /* 0x000fc80008000000 */
[----:B------:R-:W-:-:S04]  /*6490*/  UIADD3 UR15, UR9, -UR15, URZ ;  /* 0x8000000f090f7290 */ /* 0x000fc8000fffe03f */
[----:B------:R-:W-:-:S06]  /*64a0*/  UISETP.GE.AND UP0, UPT, UR15, 0x1, UPT ;  /* 0x000000010f00788c */ /* 0x000fcc000bf06270 */
[----:B------:R-:W-:-:S13]  /*64b0*/  PLOP3.LUT P0, PT, PT, PT, UP0, 0x80, 0x0 ;  /* 0x000000000000781c */ /* 0x000fda0003f0f008 */
[----:B------:R-:W-:Y:S05]  /*64c0*/  @!P0 BRA `(.L_x_23) ;  /* 0x0000004c00ac8947 */ /* 0x000fea0003800000 */
[----:B------:R-:W-:Y:S01]  /*64d0*/  IMAD.U32 R2, RZ, RZ, UR15 ;  /* 0x0000000fff027e24 */ /* 0x000fe2000f8e00ff */
[----:B------:R-:W-:Y:S01]  /*64e0*/  UMOV UR25, UR5 ;  /* 0x0000000500197c82 */ /* 0x000fe20008000000 */
[----:B------:R-:W-:-:S05]  /*64f0*/  ULDC UR26, c[0x0][0x50c] ;  /* 0x00014300001a7ab9 */ /* 0x000fca0000000800 */
.L_x_31:
[----:B------:R-:W-:-:S06]  /*6500*/  UISETP.NE.AND UP0, UPT, UR24, 0x3, UPT ;  /* 0x000000031800788c */ /* 0x000fcc000bf05270 */
[----:B------:R-:W-:-:S13]  /*6510*/  PLOP3.LUT P1, PT, PT, PT, UP0, 0x80, 0x0 ;  /* 0x000000000000781c */ /* 0x000fda0003f2f008 */
[----:B------:R-:W-:Y:S05]  /*6520*/  @!P1 BRA `(.L_x_24) ;  /* 0x0000000000049947 */ /* 0x000fea0003800000 */
[----:B------:R-:W-:Y:S01]  /*6530*/  BPT.TRAP 0x1 ;  /* 0x000000040000795c */ /* 0x000fe20000300000 */
.L_x_24:
[----:B------:R-:W0:Y:S01]  /*6540*/  S2UR UR15, SR_CgaCtaId ;  /* 0x00000000000f79c3 */ /* 0x000e220000008800 */
[----:B------:R-:W-:Y:S01]  /*6550*/  UMOV UR11, 0x400 ;  /* 0x00000400000b7882 */ /* 0x000fe20000000000 */
[----:B------:R-:W-:Y:S01]  /*6560*/  SHF.L.U32 R3, R0, 0x1f, RZ ;  /* 0x0000001f00037819 */ /* 0x000fe200000006ff */
[----:B0-----:R-:W-:-:S04]  /*6570*/  ULEA UR11, UR15, UR11, 0x18 ;  /* 0x0000000b0f0b7291 */ /* 0x001fc8000f8ec03f */
[----:B------:R-:W-:-:S09]  /*6580*/  ULEA UR15, UR14, UR11, 0x3 ;  /* 0x0000000b0e0f7291 */ /* 0x000fd2000f8e183f */
[----:B------:R0:W4:Y:S01]  /*6590*/  SYNCS.PHASECHK.TRANS64.TRYWAIT P0, [UR15], R3 ;  /* 0x00000003ff0075a7 */ /* 0x000122000800014f */
[----:B------:R-:W-:Y:S05]  /*65a0*/  @!P1 BRA `(.L_x_25) ;  /* 0x0000000000049947 */ /* 0x000fea0003800000 */
[----:B------:R-:W-:Y:S01]  /*65b0*/  BPT.TRAP 0x1 ;  /* 0x000000040000795c */ /* 0x000fe20000300000 */
.L_x_25:
[----:B----4-:R-:W-:Y:S05]  /*65c0*/  @P0 BRA `(.L_x_26) ;  /* 0x0000000000080947 */ /* 0x010fea0003800000 */
[----:B------:R-:W4:Y:S02]  /*65d0*/  SYNCS.PHASECHK.TRANS64.TRYWAIT P0, [UR15], R3 ;  /* 0x00000003ff0075a7 */ /* 0x000f24000800014f */
[----:B----4-:R-:W-:Y:S05]  /*65e0*/  @!P0 BRA `(.L_x_27) ;  /* 0x000001d000088947 */ /* 0x010fea0003800000 */
.L_x_26:
        /* <DEDUP_REMOVED lines=64> */
[----:B----4-:R-:W4:Y:S04]  /*69f0*/  LDL.LU.64 R108, [R1] ;  /* 0x00000000016c7983 */ /* 0x010f280000300a00 */
[----:B------:R-:W4:Y:S04]  /*6a00*/  LDL.LU.64 R110, [R1+0x8] ;  /* 0x00000800016e7983 */ /* 0x000f280000300a00 */
        /* <DEDUP_REMOVED lines=61> */
[----:B------:R-:W4:Y:S01]  /*6de0*/  LDL.LU.64 R234, [R1+0x1f8] ;  /* 0x0001f80001ea7983 */ /* 0x000f220000300a00 */
[----:B------:R-:W-:-:S02]  /*6df0*/  UIADD3 UR15, UR11, 0x6100, URZ ;  /* 0x000061000b0f7890 */ /* 0x000fc4000fffe03f */
[----:B------:R-:W-:Y:S02]  /*6e00*/  UISETP.NE.AND UP0, UPT, UR7, URZ, UPT ;  /* 0x0000003f0700728c */ /* 0x000fe4000bf05270 */
[----:B------:R-:W-:Y:S02]  /*6e10*/  USHF.R.U32.HI UR15, URZ, 0x4, UR15 ;  /* 0x000000043f0f7899 */ /* 0x000fe4000801160f */
[----:B------:R-:W-:Y:S02]  /*6e20*/  USEL UR8, UR8, URZ, !UP0 ;  /* 0x0000003f08087287 */ /* 0x000fe4000c000000 */
[----:B------:R-:W-:Y:S02]  /*6e30*/  ULOP3.LUT UR15, UR15, 0x3fff, URZ, 0xc0, !UPT ;  /* 0x00003fff0f0f7892 */ /* 0x000fe4000f8ec03f */
[----:B------:R-:W-:Y:S02]  /*6e40*/  ULOP3.LUT UR16, UR12, 0x10000, URZ, 0xfc, !UPT ;  /* 0x000100000c107892 */ /* 0x000fe4000f8efc3f */
[----:B------:R-:W-:-:S02]  /*6e50*/  ULOP3.LUT UR15, UR15, 0x10000, URZ, 0xfc, !UPT ;  /* 0x000100000f0f7892 */ /* 0x000fc4000f8efc3f */
[----:B------:R-:W-:Y:S02]  /*6e60*/  UISETP.NE.U32.AND UP0, UPT, UR8, URZ, UPT ;  /* 0x0000003f0800728c */ /* 0x000fe4000bf05070 */
[----:B------:R-:W-:Y:S02]  /*6e70*/  ULEA UR16, UR14, UR16, 0x9 ;  /* 0x000000100e107291 */ /* 0x000fe4000f8e483f */
[----:B------:R-:W-:Y:S01]  /*6e80*/  ULEA UR18, UR14, UR15, 0x9 ;  /* 0x0000000f0e127291 */ /* 0x000fe2000f8e483f */
[----:B------:R-:W-:Y:S01]  /*6e90*/  UMOV UR17, 0xc0000010 ;  /* 0xc000001000117882 */ /* 0x000fe20000000000 */
[----:B------:R-:W-:Y:S01]  /*6ea0*/  UMOV UR19, 0xc0000010 ;  /* 0xc000001000137882 */ /* 0x000fe20000000000 */
[----:B----4-:R-:W-:-:S06]  /*6eb0*/  WARPGROUP.ARRIVE ;  /* 0x00000000000079c5 */ /* 0x010fcc0000000000 */
[----:B------:R-:W-:Y:S03]  /*6ec0*/  QGMMA.64x256x32.F32.E4M3.E4M3 R108, gdesc[UR16], R108, UP0, gsb0 ;  /* 0x03e00000106c79f3 */ /* 0x000fe6000b80086c */
[----:B------:R-:W-:Y:S02]  /*6ed0*/  WARPGROUP.DEPBAR.LE gsb0, 0x0 ;  /* 0x00008000000079c5 */ /* 0x000fe40000010000 */
[----:B------:R-:W-:Y:S01]  /*6ee0*/  STL.64 [R1], R108 ;  /* 0x0000006c01007387 */ /* 0x000fe20000100a00 */
[----:B0-----:R-:W-:-:S03]  /*6ef0*/  IMAD.MOV.U32 R3, RZ, RZ, R108 ;  /* 0x000000ffff037224 */ /* 0x001fc600078e006c */
        /* <DEDUP_REMOVED lines=63> */
[----:B0-----:R0:W5:Y:S04]  /*72f0*/  LDL.LU.64 R234, [R1+0x670] ;  /* 0x0006700001ea7983 */ /* 0x0011680000300a00 */
[----:B------:R0:W5:Y:S04]  /*7300*/  LDL.LU.64 R232, [R1+0x668] ;  /* 0x0006680001e87983 */ /* 0x0001680000300a00 */
        /* <DEDUP_REMOVED lines=62> */
[----:B------:R-:W-:Y:S01]  /*76f0*/  UIADD3 UR16, UR16, 0x100, URZ ;  /* 0x0000010010107890 */ /* 0x000fe2000fffe03f */
[----:B------:R-:W-:Y:S01]  /*7700*/  UMOV UR17, 0xc0000010 ;  /* 0xc000001000117882 */ /* 0x000fe20000000000 */
[----:B------:R-:W-:Y:S01]  /*7710*/  UIADD3 UR6, UR6, 0x1, URZ ;  /* 0x0000000106067890 */ /* 0x000fe2000fffe03f */
[----:B----4-:R-:W-:-:S06]  /*7720*/  WARPGROUP.ARRIVE ;  /* 0x00000000000079c5 */ /* 0x010fcc0000000000 */
[----:B------:R-:W-:Y:S01]  /*7730*/  QGMMA.64x256x32.F32.E4M3.E4M3 R24, gdesc[UR16], R24, UP0, gsb0 ;  /* 0x03e00000101879f3 */ /* 0x000fe2000b800818 */
[----:B------:R-:W-:-:S04]  /*7740*/  UISETP.NE.AND UP0, UPT, UR6, UR26, UPT ;  /* 0x0000001a0600728c */ /* 0x000fc8000bf05270 */
[----:B------:R-:W-:-:S06]  /*7750*/  USEL UR7, URZ, 0x1, UP0 ;  /* 0x000000013f077887 */ /* 0x000fcc0008000000 */
[----:B------:R-:W-:Y:S01]  /*7760*/  ISETP.NE.AND P0, PT, RZ, UR7, PT ;  /* 0x00000007ff007c0c */ /* 0x000fe2000bf05270 */
[----:B------:R-:W-:-:S12]  /*7770*/  WARPGROUP.DEPBAR.LE gsb0, 0x0 ;  /* 0x00008000000079c5 */ /* 0x000fd80000010000 */
[----:B0-----:R-:W-:Y:S05]  /*7780*/  @!P0 BRA `(.L_x_28) ;  /* 0x00000038008c8947 */ /* 0x001fea0003800000 */
[----:B------:R0:W-:Y:S04]  /*7790*/  STL [R1+0x660], R31 ;  /* 0x0006601f01007387 */ /* 0x0001e80000100800 */
[----:B------:R4:W-:Y:S01]  /*77a0*/  STL [R1+0x65c], R32 ;  /* 0x00065c2001007387 */ /* 0x0009e20000100800 */
[----:B0-----:R-:W-:-:S03]  /*77b0*/  IMAD.MOV.U32 R31, RZ, RZ, R3 ;  /* 0x000000ffff1f7224 */ /* 0x001fc600078e0003 */
[----:B----4-:R-:W4:Y:S04]  /*77c0*/  LDL R32, [R1+0x4] ;  /* 0x0000040001207983 */ /* 0x010f280000100800 */
[----:B------:R0:W-:Y:S04]  /*77d0*/  STL [R1+0x658], R33 ;  /* 0x0006582101007387 */ /* 0x0001e80000100800 */
[----:B0-----:R-:W2:Y:S04]  /*77e0*/  LDL R33, [R1+0x8] ;  /* 0x0000080001217983 */ /* 0x001ea80000100800 */
[----:B------:R0:W-:Y:S04]  /*77f0*/  STL [R1+0x654], R34 ;  /* 0x0006542201007387 */ /* 0x0001e80000100800 */
[----:B0-----:R-:W3:Y:S04]  /*7800*/  LDL R34, [R1+0xc] ;  /* 0x00000c0001227983 */ /* 0x001ee80000100800 */
        /* <DEDUP_REMOVED lines=175> */
[----:B0-----:R-:W3:Y:S04]  /*8300*/  LDL.LU R122, [R1+0x200] ;  /* 0x00020000017a7983 */ /* 0x001ee80000300800 */
        /* <DEDUP_REMOVED lines=14> */
[----:B------:R-:W3:Y:S04]  /*83f0*/  LDL.LU R3, [R1+0x234] ;  /* 0x0002340001037983 */ /* 0x000ee80000300800 */
        /* <DEDUP_REMOVED lines=46> */
[----:B-----5:R0:W-:Y:S04]  /*86e0*/  STL [R1+0x478], R0 ;  /* 0x0004780001007387 */ /* 0x0201e80000100800 */
[----:B0-----:R-:W3:Y:S01]  /*86f0*/  LDL R0, [R1+0x168] ;  /* 0x0001680001007983 */ /* 0x001ee20000100800 */
[----:B------:R-:W-:-:S01]  /*8700*/  FADD R4, R31, R4 ;  /* 0x000000041f047221 */ /* 0x000fc20000000000 */
[----:B----4-:R-:W-:Y:S01]  /*8710*/  FADD R5, R32, R5 ;  /* 0x0000000520057221 */ /* 0x010fe20000000000 */
[----:B--2---:R-:W-:-:S01]  /*8720*/  FADD R6, R33, R6 ;  /* 0x0000000621067221 */ /* 0x004fc20000000000 */
[----:B------:R-:W2:Y:S01]  /*8730*/  LDL.LU R31, [R1+0x660] ;  /* 0x00066000011f7983 */ /* 0x000ea20000300800 */
[----:B---3--:R-:W-:-:S01]  /*8740*/  FADD R7, R34, R7 ;  /* 0x0000000722077221 */ /* 0x008fc20000000000 */
[----:B------:R-:W-:-:S02]  /*8750*/  FADD R8, R35, R8 ;  /* 0x0000000823087221 */ /* 0x000fc40000000000 */
[----:B------:R-:W3:Y:S01]  /*8760*/  LDL.LU R32, [R1+0x65c] ;  /* 0x00065c0001207983 */ /* 0x000ee20000300800 */
[----:B------:R-:W-:-:S03]  /*8770*/  FADD R9, R36, R9 ;  /* 0x0000000924097221 */ /* 0x000fc60000000000 */
[----:B------:R-:W4:Y:S01]  /*8780*/  LDL.LU R33, [R1+0x658] ;  /* 0x0006580001217983 */ /* 0x000f220000300800 */
        /* <DEDUP_REMOVED lines=160> */
[----:B------:R-:W-:-:S01]  /*9190*/  FADD R218, R117, R218 ;  /* 0x000000da75da7221 */ /* 0x000fc20000000000 */
[----:B------:R-:W-:Y:S02]  /*91a0*/  FADD R122, R124, R122 ;  /* 0x0000007a7c7a7221 */ /* 0x000fe40000000000 */
[----:B------:R-:W4:Y:S01]  /*91b0*/  LDL.LU R114, [R1+0x514] ;  /* 0x0005140001727983 */ /* 0x000f220000300800 */
[----:B------:R-:W-:-:S03]  /*91c0*/  FADD R219, R118, R219 ;  /* 0x000000db76db7221 */ /* 0x000fc60000000000 */
[----:B------:R-:W4:Y:S01]  /*91d0*/  LDL.LU R115, [R1+0x510] ;  /* 0x0005100001737983 */ /* 0x000f220000300800 */
[----:B------:R-:W-:-:S03]  /*91e0*/  FADD R220, R119, R220 ;  /* 0x000000dc77dc7221 */ /* 0x000fc60000000000 */
[----:B------:R-:W4:Y:S01]  /*91f0*/  LDL.LU R116, [R1+0x50c] ;  /* 0x00050c0001747983 */ /* 0x000f220000300800 */
[----:B------:R-:W-:-:S03]  /*9200*/  FADD R221, R120, R221 ;  /* 0x000000dd78dd7221 */ /* 0x000fc60000000000 */
[----:B------:R-:W4:Y:S04]  /*9210*/  LDL.LU R117, [R1+0x508] ;  /* 0x0005080001757983 */ /* 0x000f280000300800 */
[----:B------:R-:W4:Y:S04]  /*9220*/  LDL.LU R118, [R1+0x504] ;  /* 0x0005040001767983 */ /* 0x000f280000300800 */
[----:B------:R-:W4:Y:S04]  /*9230*/  LDL.LU R119, [R1+0x500] ;  /* 0x0005000001777983 */ /* 0x000f280000300800 */
[----:B------:R-:W4:Y:S01]  /*9240*/  LDL.LU R120, [R1+0x4fc] ;  /* 0x0004fc0001787983 */ /* 0x000f220000300800 */
[----:B------:R-:W-:-:S01]  /*9250*/  FADD R237, R126, R237 ;  /* 0x000000ed7eed7221 */ /* 0x000fc20000000000 */
[----:B------:R-:W-:Y:S01]  /*9260*/  FADD R236, R128, R236 ;  /* 0x000000ec80ec7221 */ /* 0x000fe20000000000 */
[----:B------:R-:W-:-:S01]  /*9270*/  FADD R225, R150, R225 ;  /* 0x000000e196e17221 */ /* 0x000fc20000000000 */
[----:B------:R0:W-:Y:S01]  /*9280*/  STL [R1+0x200], R122 ;  /* 0x0002007a01007387 */ /* 0x0001e20000100800 */
[----:B------:R-:W-:-:S01]  /*9290*/  FADD R228, R146, R228 ;  /* 0x000000e492e47221 */ /* 0x000fc20000000000 */
[----:B------:R-:W-:Y:S01]  /*92a0*/  FADD R230, R143, R230 ;  /* 0x000000e68fe67221 */ /* 0x000fe20000000000 */
[----:B------:R-:W-:-:S01]  /*92b0*/  FADD R231, R141, R231 ;  /* 0x000000e78de77221 */ /* 0x000fc20000000000 */
[----:B------:R-:W-:Y:S01]  /*92c0*/  FADD R223, R2, R223 ;  /* 0x000000df02df7221 */ /* 0x000fe20000000000 */
[----:B------:R-:W-:-:S01]  /*92d0*/  FADD R222, R0, R222 ;  /* 0x000000de00de7221 */ /* 0x000fc20000000000 */
[----:B------:R-:W-:Y:S01]  /*92e0*/  FADD R224, R151, R224 ;  /* 0x000000e097e07221 */ /* 0x000fe20000000000 */
[----:B------:R-:W-:-:S01]  /*92f0*/  FADD R226, R149, R226 ;  /* 0x000000e295e27221 */ /* 0x000fc20000000000 */
[----:B------:R-:W-:Y:S01]  /*9300*/  FADD R227, R147, R227 ;  /* 0x000000e393e37221 */ /* 0x000fe20000000000 */
[----:B------:R-:W-:-:S01]  /*9310*/  FADD R229, R145, R229 ;  /* 0x000000e591e57221 */ /* 0x000fc20000000000 */
[----:B0-----:R-:W2:Y:S01]  /*9320*/  LDL.LU R122, [R1+0x204] ;  /* 0x00020400017a7983 */ /* 0x001ea20000300800 */
[----:B------:R-:W-:-:S01]  /*9330*/  FADD R232, R136, R232 ;  /* 0x000000e888e87221 */ /* 0x000fc20000000000 */
[----:B------:R-:W-:Y:S01]  /*9340*/  FADD R233, R134, R233 ;  /* 0x000000e986e97221 */ /* 0x000fe20000000000 */
[----:B------:R-:W-:-:S01]  /*9350*/  FADD R234, R132, R234 ;  /* 0x000000ea84ea7221 */ /* 0x000fc20000000000 */
[----:B------:R-:W3:Y:S01]  /*9360*/  LDL.LU R124, [R1+0x208] ;  /* 0x00020800017c7983 */ /* 0x000ee20000300800 */
[----:B------:R-:W-:-:S03]  /*9370*/  FADD R235, R130, R235 ;  /* 0x000000eb82eb7221 */ /* 0x000fc60000000000 */
[----:B------:R-:W4:Y:S04]  /*9380*/  LDL.LU R126, [R1+0x20c] ;  /* 0x00020c00017e7983 */ /* 0x000f280000300800 */
[----:B------:R-:W4:Y:S04]  /*9390*/  LDL.LU R128, [R1+0x210] ;  /* 0x0002100001807983 */ /* 0x000f280000300800 */
[----:B------:R-:W4:Y:S04]  /*93a0*/  LDL.LU R150, [R1+0x214] ;  /* 0x0002140001967983 */ /* 0x000f280000300800 */
[----:B------:R-:W4:Y:S04]  /*93b0*/  LDL.LU R146, [R1+0x218] ;  /* 0x0002180001927983 */ /* 0x000f280000300800 */
[----:B------:R-:W4:Y:S04]  /*93c0*/  LDL.LU R143, [R1+0x21c] ;  /* 0x00021c00018f7983 */ /* 0x000f280000300800 */
[----:B------:R-:W4:Y:S04]  /*93d0*/  LDL.LU R141, [R1+0x220] ;  /* 0x00022000018d7983 */ /* 0x000f280000300800 */
[----:B------:R-:W4:Y:S04]  /*93e0*/  LDL.LU R2, [R1+0x224] ;  /* 0x0002240001027983 */ /* 0x000f280000300800 */
[----:B------:R-:W4:Y:S04]  /*93f0*/  LDL.LU R0, [R1+0x228] ;  /* 0x0002280001007983 */ /* 0x000f280000300800 */
[----:B------:R-:W4:Y:S04]  /*9400*/  LDL R130, [R1+0x1e0] ;  /* 0x0001e00001827983 */ /* 0x000f280000100800 */
[----:B------:R-:W4:Y:S04]  /*9410*/  LDL R132, [R1+0x1e4] ;  /* 0x0001e40001847983 */ /* 0x000f280000100800 */
[----:B------:R-:W4:Y:S04]  /*9420*/  LDL R134, [R1+0x1e8] ;  /* 0x0001e80001867983 */ /* 0x000f280000100800 */
[----:B------:R-:W4:Y:S04]  /*9430*/  LDL R136, [R1+0x1ec] ;  /* 0x0001ec0001887983 */ /* 0x000f280000100800 */
[----:B------:R-:W4:Y:S04]  /*9440*/  LDL R151, [R1+0x1f0] ;  /* 0x0001f00001977983 */ /* 0x000f280000100800 */
[----:B------:R-:W4:Y:S04]  /*9450*/  LDL R149, [R1+0x1f4] ;  /* 0x0001f40001957983 */ /* 0x000f280000100800 */
[----:B------:R-:W4:Y:S04]  /*9460*/  LDL R147, [R1+0x1f8] ;  /* 0x0001f80001937983 */ /* 0x000f280000100800 */
[----:B------:R-:W4:Y:S01]  /*9470*/  LDL R145, [R1+0x1fc] ;  /* 0x0001fc0001917983 */ /* 0x000f220000100800 */
[----:B------:R-:W-:-:S01]  /*9480*/  FADD R137, R138, R137 ;  /* 0x000000898a897221 */ /* 0x000fc20000000000 */
[----:B------:R-:W-:Y:S01]  /*9490*/  FADD R133, R135, R133 ;  /* 0x0000008587857221 */ /* 0x000fe20000000000 */
[----:B------:R-:W-:-:S01]  /*94a0*/  FADD R3, R131, R3 ;  /* 0x0000000383037221 */ /* 0x000fc20000000000 */
[----:B--2---:R-:W-:-:S02]  /*94b0*/  FADD R122, R121, R122 ;  /* 0x0000007a797a7221 */ /* 0x004fc40000000000 */
[----:B------:R-:W2:Y:S01]  /*94c0*/  LDL.LU R121, [R1+0x4f8] ;  /* 0x0004f80001797983 */ /* 0x000ea20000300800 */
[----:B---3--:R-:W-:-:S03]  /*94d0*/  FADD R124, R123, R124 ;  /* 0x0000007c7b7c7221 */ /* 0x008fc60000000000 */
[----:B------:R0:W-:Y:S01]  /*94e0*/  STL [R1+0x204], R122 ;  /* 0x0002047a01007387 */ /* 0x0001e20000100800 */
[----:B----4-:R-:W-:-:S01]  /*94f0*/  FADD R126, R125, R126 ;  /* 0x0000007e7d7e7221 */ /* 0x010fc20000000000 */
[----:B------:R-:W-:Y:S02]  /*9500*/  FADD R128, R127, R128 ;  /* 0x000000807f807221 */ /* 0x000fe40000000000 */
[----:B0-----:R-:W3:Y:S04]  /*9510*/  LDL.LU R122, [R1+0x4f4] ;  /* 0x0004f400017a7983 */ /* 0x001ee80000300800 */
[----:B------:R-:W4:Y:S04]  /*9520*/  LDL.LU R123, [R1+0x4f0] ;  /* 0x0004f000017b7983 */ /* 0x000f280000300800 */
[----:B------:R0:W-:Y:S01]  /*9530*/  STL [R1+0x208], R124 ;  /* 0x0002087c01007387 */ /* 0x0001e20000100800 */
[----:B------:R-:W-:-:S01]  /*9540*/  FADD R150, R129, R150 ;  /* 0x0000009681967221 */ /* 0x000fc20000000000 */
[----:B------:R-:W-:Y:S01]  /*9550*/  FADD R146, R148, R146 ;  /* 0x0000009294927221 */ /* 0x000fe20000000000 */
[----:B------:R-:W-:-:S01]  /*9560*/  FADD R143, R144, R143 ;  /* 0x0000008f908f7221 */ /* 0x000fc20000000000 */
[----:B------:R-:W-:Y:S01]  /*9570*/  FADD R141, R142, R141 ;  /* 0x0000008d8e8d7221 */ /* 0x000fe20000000000 */
[----:B0-----:R-:W4:Y:S04]  /*9580*/  LDL.LU R124, [R1+0x4ec] ;  /* 0x0004ec00017c7983 */ /* 0x001f280000300800 */
[----:B------:R-:W4:Y:S04]  /*9590*/  LDL.LU R125, [R1+0x4e8] ;  /* 0x0004e800017d7983 */ /* 0x000f280000300800 */
[----:B------:R0:W-:Y:S01]  /*95a0*/  STL [R1+0x20c], R126 ;  /* 0x00020c7e01007387 */ /* 0x0001e20000100800 */
[----:B------:R-:W-:-:S01]  /*95b0*/  FADD R2, R140, R2 ;  /* 0x000000028c027221 */ /* 0x000fc20000000000 */
[----:B------:R-:W-:-:S02]  /*95c0*/  FADD R0, R139, R0 ;  /* 0x000000008b007221 */ /* 0x000fc40000000000 */
[----:B0-----:R-:W4:Y:S04]  /*95d0*/  LDL.LU R126, [R1+0x4e4] ;  /* 0x0004e400017e7983 */ /* 0x001f280000300800 */
[----:B------:R-:W4:Y:S04]  /*95e0*/  LDL.LU R127, [R1+0x4e0] ;  /* 0x0004e000017f7983 */ /* 0x000f280000300800 */
[----:B------:R0:W-:Y:S04]  /*95f0*/  STL [R1+0x210], R128 ;  /* 0x0002108001007387 */ /* 0x0001e80000100800 */
[----:B0-----:R-:W4:Y:S04]  /*9600*/  LDL.LU R128, [R1+0x4dc] ;  /* 0x0004dc0001807983 */ /* 0x001f280000300800 */
[----:B------:R-:W4:Y:S04]  /*9610*/  LDL.LU R129, [R1+0x4d8] ;  /* 0x0004d80001817983 */ /* 0x000f280000300800 */
[----:B------:R-:W-:Y:S04]  /*9620*/  STL [R1+0x214], R150 ;  /* 0x0002149601007387 */ /* 0x000fe80000100800 */
[----:B------:R-:W-:Y:S04]  /*9630*/  STL [R1+0x218], R146 ;  /* 0x0002189201007387 */ /* 0x000fe80000100800 */
[----:B------:R-:W-:Y:S04]  /*9640*/  STL [R1+0x21c], R143 ;  /* 0x00021c8f01007387 */ /* 0x000fe80000100800 */
[----:B------:R-:W-:Y:S04]  /*9650*/  STL [R1+0x220], R141 ;  /* 0x0002208d01007387 */ /* 0x000fe80000100800 */
[----:B------:R-:W-:Y:S04]  /*9660*/  STL [R1+0x224], R2 ;  /* 0x0002240201007387 */ /* 0x000fe80000100800 */
[----:B------:R-:W-:Y:S04]  /*9670*/  STL [R1+0x228], R0 ;  /* 0x0002280001007387 */ /* 0x000fe80000100800 */
[----:B------:R-:W2:Y:S04]  /*9680*/  LDL.LU R131, [R1+0x238] ;  /* 0x0002380001837983 */ /* 0x000ea80000300800 */
[----:B------:R-:W-:Y:S04]  /*9690*/  STL [R1+0x22c], R137 ;  /* 0x00022c8901007387 */ /* 0x000fe80000100800 */
[----:B------:R0:W-:Y:S04]  /*96a0*/  STL [R1+0x230], R133 ;  /* 0x0002308501007387 */ /* 0x0001e80000100800 */
[----:B0-----:R-:W3:Y:S04]  /*96b0*/  LDL.LU R133, [R1+0x23c] ;  /* 0x00023c0001857983 */ /* 0x001ee80000300800 */
[----:B------:R-:W4:Y:S04]  /*96c0*/  LDL.LU R135, [R1+0x240] ;  /* 0x0002400001877983 */ /* 0x000f280000300800 */
[----:B------:R0:W-:Y:S04]  /*96d0*/  STL [R1+0x234], R3 ;  /* 0x0002340301007387 */ /* 0x0001e80000100800 */
        /* <DEDUP_REMOVED lines=11> */
[----:B0-----:R-:W4:Y:S04]  /*9790*/  LDL.LU R3, [R1+0x270] ;  /* 0x0002700001037983 */ /* 0x001f280000300800 */
[----:B------:R-:W4:Y:S04]  /*97a0*/  LDL.LU R2, [R1+0x274] ;  /* 0x0002740001027983 */ /* 0x000f280000300800 */
[----:B------:R-:W4:Y:S01]  /*97b0*/  LDL.LU R0, [R1+0x278] ;  /* 0x0002780001007983 */ /* 0x000f220000300800 */
[----:B--2---:R-:W-:-:S03]  /*97c0*/  FADD R131, R130, R131 ;  /* 0x0000008382837221 */ /* 0x004fc60000000000 */
[----:B------:R-:W2:Y:S04]  /*97d0*/  LDL.LU R130, [R1+0x4d4] ;  /* 0x0004d40001827983 */ /* 0x000ea80000300800 */
[----:B------:R0:W-:Y:S04]  /*97e0*/  STL [R1+0x238], R131 ;  /* 0x0002388301007387 */ /* 0x0001e80000100800 */
[----:B0-----:R-:W2:Y:S01]  /*97f0*/  LDL.LU R131, [R1+0x4d0] ;  /* 0x0004d00001837983 */ /* 0x001ea20000300800 */
[----:B---3--:R-:W-:-:S03]  /*9800*/  FADD R133, R132, R133 ;  /* 0x0000008584857221 */ /* 0x008fc60000000000 */
[----:B------:R-:W3:Y:S01]  /*9810*/  LDL.LU R132, [R1+0x4cc] ;  /* 0x0004cc0001847983 */ /* 0x000ee20000300800 */
[----:B----4-:R-:W-:-:S03]  /*9820*/  FADD R135, R134, R135 ;  /* 0x0000008786877221 */ /* 0x010fc60000000000 */
[----:B------:R0:W-:Y:S01]  /*9830*/  STL [R1+0x23c], R133 ;  /* 0x00023c8501007387 */ /* 0x0001e20000100800 */
[----:B------:R-:W-:-:S03]  /*9840*/  FADD R137, R136, R137 ;  /* 0x0000008988897221 */ /* 0x000fc60000000000 */
[----:B0-----:R-:W4:Y:S01]  /*9850*/  LDL.LU R133, [R1+0x4c8] ;  /* 0x0004c80001857983 */ /* 0x001f220000300800 */
[----:B------:R-:W-:-:S03]  /*9860*/  FADD R150, R151, R150 ;  /* 0x0000009697967221 */ /* 0x000fc60000000000 */
[----:B------:R-:W4:Y:S01]  /*9870*/  LDL.LU R134, [R1+0x4c4] ;  /* 0x0004c40001867983 */ /* 0x000f220000300800 */
[----:B------:R-:W-:-:S03]  /*9880*/  FADD R148, R149, R148 ;  /* 0x0000009495947221 */ /* 0x000fc60000000000 */
[----:B------:R0:W-:Y:S01]  /*9890*/  STL [R1+0x240], R135 ;  /* 0x0002408701007387 */ /* 0x0001e20000100800 */
[----:B------:R-:W-:-:S01]  /*98a0*/  FADD R146, R147, R146 ;  /* 0x0000009293927221 */ /* 0x000fc20000000000 */
[----:B------:R-:W-:Y:S02]  /*98b0*/  FADD R144, R145, R144 ;  /* 0x0000009091907221 */ /* 0x000fe40000000000 */
[----:B0-----:R-:W4:Y:S01]  /*98c0*/  LDL.LU R135, [R1+0x4c0] ;  /* 0x0004c00001877983 */ /* 0x001f220000300800 */
[----:B------:R-:W-:-:S03]  /*98d0*/  FADD R143, R24, R143 ;  /* 0x0000008f188f7221 */ /* 0x000fc60000000000 */
[----:B------:R-:W4:Y:S01]  /*98e0*/  LDL.LU R136, [R1+0x4bc] ;  /* 0x0004bc0001887983 */ /* 0x000f220000300800 */
[----:B------:R-:W-:-:S03]  /*98f0*/  FADD R142, R25, R142 ;  /* 0x0000008e198e7221 */ /* 0x000fc60000000000 */
[----:B------:R0:W-:Y:S01]  /*9900*/  STL [R1+0x244], R137 ;  /* 0x0002448901007387 */ /* 0x0001e20000100800 */
[----:B------:R-:W-:-:S01]  /*9910*/  FADD R141, R26, R141 ;  /* 0x0000008d1a8d7221 */ /* 0x000fc20000000000 */
[----:B------:R-:W-:Y:S01]  /*9920*/  FADD R140, R27, R140 ;  /* 0x0000008c1b8c7221 */ /* 0x000fe20000000000 */
[----:B------:R-:W-:-:S01]  /*9930*/  FADD R139, R28, R139 ;  /* 0x0000008b1c8b7221 */ /* 0x000fc20000000000 */
[----:B0-----:R-:W4:Y:S04]  /*9940*/  LDL.LU R137, [R1+0x4b8] ;  /* 0x0004b80001897983 */ /* 0x001f280000300800 */
[----:B------:R0:W-:Y:S01]  /*9950*/  STL [R1+0x248], R150 ;  /* 0x0002489601007387 */ /* 0x0001e20000100800 */
[----:B------:R-:W-:-:S03]  /*9960*/  FADD R138, R29, R138 ;  /* 0x0000008a1d8a7221 */ /* 0x000fc60000000000 */
[----:B------:R1:W-:Y:S04]  /*9970*/  STL [R1+0x24c], R148 ;  /* 0x00024c9401007387 */ /* 0x0003e80000100800 */
        /* <DEDUP_REMOVED lines=9> */
[----:B------:R1:W-:Y:S04]  /*9a10*/  STL [R1+0x268], R139 ;  /* 0x0002688b01007387 */ /* 0x0003e80000100800 */
[----:B------:R1:W-:Y:S04]  /*9a20*/  STL [R1+0x26c], R138 ;  /* 0x00026c8a01007387 */ /* 0x0003e80000100800 */
[----:B------:R-:W2:Y:S04]  /*9a30*/  LDL.LU R151, [R1+0x27c] ;  /* 0x00027c0001977983 */ /* 0x000ea80000300800 */
[----:B------:R1:W-:Y:S04]  /*9a40*/  STL [R1+0x270], R3 ;  /* 0x0002700301007387 */ /* 0x0003e80000100800 */
[----:B0-----:R-:W3:Y:S04]  /*9a50*/  LDL.LU R150, [R1+0x280] ;  /* 0x0002800001967983 */ /* 0x001ee80000300800 */
[----:B------:R0:W-:Y:S04]  /*9a60*/  STL [R1+0x274], R2 ;  /* 0x0002740201007387 */ /* 0x0001e80000100800 */
[----:B------:R-:W4:Y:S04]  /*9a70*/  LDL.LU R149, [R1+0x284] ;  /* 0x0002840001957983 */ /* 0x000f280000300800 */
[----:B------:R0:W-:Y:S04]  /*9a80*/  STL [R1+0x278], R0 ;  /* 0x0002780001007387 */ /* 0x0001e80000100800 */
[----:B-1----:R-:W4:Y:S04]  /*9a90*/  LDL.LU R148, [R1+0x288] ;  /* 0x0002880001947983 */ /* 0x002f280000300800 */
        /* <DEDUP_REMOVED lines=12> */
[----:B------:R-:W4:Y:S01]  /*9b60*/  LDL.LU R0, [R1+0x2bc] ;  /* 0x0002bc0001007983 */ /* 0x000f220000300800 */
[----:B--2---:R-:W-:-:S01]  /*9b70*/  FADD R151, R33, R151 ;  /* 0x0000009721977221 */ /* 0x004fc20000000000 */
[----:B---3--:R-:W-:-:S04]  /*9b80*/  FADD R150, R34, R150 ;  /* 0x0000009622967221 */ /* 0x008fc80000000000 */
[----:B------:R0:W-:Y:S01]  /*9b90*/  STL [R1+0x27c], R151 ;  /* 0x00027c9701007387 */ /* 0x0001e20000100800 */
[----:B----4-:R-:W-:-:S03]  /*9ba0*/  FADD R149, R35, R149 ;  /* 0x0000009523957221 */ /* 0x010fc60000000000 */
[----:B------:R1:W-:Y:S01]  /*9bb0*/  STL [R1+0x280], R150 ;  /* 0x0002809601007387 */ /* 0x0003e20000100800 */
[----:B------:R-:W-:-:S03]  /*9bc0*/  FADD R148, R36, R148 ;  /* 0x0000009424947221 */ /* 0x000fc60000000000 */
        /* <DEDUP_REMOVED lines=24> */
[----:B0-----:R-:W4:Y:S01]  /*9d50*/  LDL.LU R151, [R1+0x2c0] ;  /* 0x0002c00001977983 */ /* 0x001f220000300800 */
[----:B------:R-:W-:-:S03]  /*9d60*/  FADD R0, R49, R0 ;  /* 0x0000000031007221 */ /* 0x000fc60000000000 */
[----:B------:R0:W-:Y:S04]  /*9d70*/  STL [R1+0x2b4], R3 ;  /* 0x0002b40301007387 */ /* 0x0001e80000100800 */
[----:B-1----:R-:W4:Y:S04]  /*9d80*/  LDL.LU R150, [R1+0x2c4] ;  /* 0x0002c40001967983 */ /* 0x002f280000300800 */
[----:B------:R1:W-:Y:S04]  /*9d90*/  STL [R1+0x2b8], R2 ;  /* 0x0002b80201007387 */ /* 0x0003e80000100800 */
[----:B--2---:R-:W2:Y:S04]  /*9da0*/  LDL.LU R149, [R1+0x2c8] ;  /* 0x0002c80001957983 */ /* 0x004ea80000300800 */
[----:B------:R1:W-:Y:S04]  /*9db0*/  STL [R1+0x2bc], R0 ;  /* 0x0002bc0001007387 */ /* 0x0003e80000100800 */
[----:B---3--:R-:W3:Y:S04]  /*9dc0*/  LDL.LU R148, [R1+0x2cc] ;  /* 0x0002cc0001947983 */ /* 0x008ee80000300800 */
[----:B----4-:R-:W4:Y:S04]  /*9dd0*/  LDL.LU R147, [R1+0x2d0] ;  /* 0x0002d00001937983 */ /* 0x010f280000300800 */
        /* <DEDUP_REMOVED lines=10> */
[----:B-1----:R-:W4:Y:S04]  /*9e80*/  LDL.LU R2, [R1+0x2fc] ;  /* 0x0002fc0001027983 */ /* 0x002f280000300800 */
[----:B------:R-:W4:Y:S01]  /*9e90*/  LDL.LU R0, [R1+0x300] ;  /* 0x0003000001007983 */ /* 0x000f220000300800 */
[----:B------:R-:W-:-:S01]  /*9ea0*/  FADD R151, R50, R151 ;  /* 0x0000009732977221 */ /* 0x000fc20000000000 */
[----:B------:R-:W-:-:S04]  /*9eb0*/  FADD R150, R51, R150 ;  /* 0x0000009633967221 */ /* 0x000fc80000000000 */
[----:B------:R0:W-:Y:S01]  /*9ec0*/  STL [R1+0x2c0], R151 ;  /* 0x0002c09701007387 */ /* 0x0001e20000100800 */
[----:B--2---:R-:W-:-:S03]  /*9ed0*/  FADD R149, R52, R149 ;  /* 0x0000009534957221 */ /* 0x004fc60000000000 */
[----:B------:R1:W-:Y:S01]  /*9ee0*/  STL [R1+0x2c4], R150 ;  /* 0x0002c49601007387 */ /* 0x0003e20000100800 */
[----:B---3--:R-:W-:-:S03]  /*9ef0*/  FADD R148, R53, R148 ;  /* 0x0000009435947221 */ /* 0x008fc60000000000 */
        /* <DEDUP_REMOVED lines=200> */
[----:B------:R-:W-:Y:S01]  /*ab80*/  STL [R1+0x3d0], R151 ;  /* 0x0003d09701007387 */ /* 0x000fe20000100800 */
[----:B--2---:R-:W-:-:S03]  /*ab90*/  FADD R149, R120, R149 ;  /* 0x0000009578957221 */ /* 0x004fc60000000000 */
[----:B------:R-:W-:Y:S01]  /*aba0*/  STL [R1+0x3d4], R150 ;  /* 0x0003d49601007387 */ /* 0x000fe20000100800 */
[----:B---3--:R-:W-:-:S03]  /*abb0*/  FADD R148, R121, R148 ;  /* 0x0000009479947221 */ /* 0x008fc60000000000 */
[----:B------:R-:W-:Y:S01]  /*abc0*/  STL [R1+0x3d8], R149 ;  /* 0x0003d89501007387 */ /* 0x000fe20000100800 */
[----:B----4-:R-:W-:-:S03]  /*abd0*/  FADD R147, R122, R147 ;  /* 0x000000937a937221 */ /* 0x010fc60000000000 */
[----:B------:R-:W-:Y:S01]  /*abe0*/  STL [R1+0x3dc], R148 ;  /* 0x0003dc9401007387 */ /* 0x000fe20000100800 */
[----:B------:R-:W-:-:S03]  /*abf0*/  FADD R146, R123, R146 ;  /* 0x000000927b927221 */ /* 0x000fc60000000000 */
        /* <DEDUP_REMOVED lines=18> */
[----:B------:R0:W-:Y:S04]  /*ad20*/  STL [R1+0x404], R138 ;  /* 0x0004048a01007387 */ /* 0x0001e80000100800 */
[----:B0-----:R-:W2:Y:S04]  /*ad30*/  LDL.LU R138, [R1+0x414] ;  /* 0x00041400018a7983 */ /* 0x001ea80000300800 */
[----:B------:R-:W-:Y:S04]  /*ad40*/  STL [R1+0x408], R3 ;  /* 0x0004080301007387 */ /* 0x000fe80000100800 */
[----:B------:R-:W3:Y:S01]  /*ad50*/  LDL.LU R139, [R1+0x418] ;  /* 0x00041800018b7983 */ /* 0x000ee20000300800 */
[----:B------:R-:W-:-:S01]  /*ad60*/  FADD R2, R133, R2 ;  /* 0x0000000285027221 */ /* 0x000fc20000000000 */
[----:B------:R-:W-:-:S04]  /*ad70*/  FADD R0, R134, R0 ;  /* 0x0000000086007221 */ /* 0x000fc80000000000 */
[----:B------:R0:W-:Y:S04]  /*ad80*/  STL [R1+0x40c], R2 ;  /* 0x00040c0201007387 */ /* 0x0001e80000100800 */
        /* <DEDUP_REMOVED lines=16> */
[----:B--2---:R-:W-:-:S05]  /*ae90*/  FADD R138, R135, R138 ;  /* 0x0000008a878a7221 */ /* 0x004fca0000000000 */
[----:B------:R0:W-:Y:S01]  /*aea0*/  STL [R1+0x414], R138 ;  /* 0x0004148a01007387 */ /* 0x0001e20000100800 */
[----:B---3--:R-:W-:-:S03]  /*aeb0*/  FADD R139, R136, R139 ;  /* 0x0000008b888b7221 */ /* 0x008fc60000000000 */
[----:B0-----:R-:W2:Y:S04]  /*aec0*/  LDL.LU R138, [R1+0x4b4] ;  /* 0x0004b400018a7983 */ /* 0x001ea80000300800 */
[----:B------:R0:W-:Y:S04]  /*aed0*/  STL [R1+0x418], R139 ;  /* 0x0004188b01007387 */ /* 0x0001e80000100800 */
[----:B0-----:R-:W3:Y:S01]  /*aee0*/  LDL.LU R139, [R1+0x4b0] ;  /* 0x0004b000018b7983 */ /* 0x001ee20000300800 */
[----:B----4-:R-:W-:-:S05]  /*aef0*/  FADD R140, R137, R140 ;  /* 0x0000008c898c7221 */ /* 0x010fca0000000000 */
[----:B------:R0:W-:Y:S04]  /*af00*/  STL [R1+0x41c], R140 ;  /* 0x00041c8c01007387 */ /* 0x0001e80000100800 */
[----:B0-----:R-:W4:Y:S01]  /*af10*/  LDL.LU R140, [R1+0x4ac] ;  /* 0x0004ac00018c7983 */ /* 0x001f220000300800 */
        /* <DEDUP_REMOVED lines=35> */
[----:B0-----:R0:W5:Y:S01]  /*b150*/  LDL.LU R2, [R1+0x47c] ;  /* 0x00047c0001027983 */ /* 0x0011620000300800 */
[----:B------:R-:W-:Y:S01]  /*b160*/  UMOV UR6, URZ ;  /* 0x0000003f00067c82 */ /* 0x000fe20008000000 */
[----:B--2---:R-:W-:-:S05]  /*b170*/  FADD R0, R150, R0 ;  /* 0x0000000096007221 */ /* 0x004fca0000000000 */
[----:B------:R1:W-:Y:S01]  /*b180*/  STL [R1+0x450], R0 ;  /* 0x0004500001007387 */ /* 0x0003e20000100800 */
[----:B---3--:R-:W-:-:S03]  /*b190*/  FADD R3, R3, R151 ;  /* 0x0000009703037221 */ /* 0x008fc60000000000 */
[----:B-1----:R0:W5:Y:S04]  /*b1a0*/  LDL.LU R0, [R1+0x478] ;  /* 0x0004780001007983 */ /* 0x0021680000300800 */
[----:B------:R0:W-:Y:S02]  /*b1b0*/  STL [R1+0x454], R3 ;  /* 0x0004540301007387 */ /* 0x0001e40000100800 */
.L_x_28:
[----:B------:R-:W-:Y:S05]  /*b1c0*/  @!P1 BRA `(.L_x_29) ;  /* 0x0000000000049947 */ /* 0x000fea0003800000 */
[----:B------:R-:W-:Y:S01]  /*b1d0*/  BPT.TRAP 0x1 ;  /* 0x000000040000795c */ /* 0x000fe20000300000 */
.L_x_29:
[----:B0-----:R-:W4:Y:S04]  /*b1e0*/  LDL R3, [R1+0x458] ;  /* 0x0004580001037983 */ /* 0x001f280000100800 */
[----:B-----5:R0:W-:Y:S04]  /*b1f0*/  STL [R1+0x478], R0 ;  /* 0x0004780001007387 */ /* 0x0201e80000100800 */
[----:B0-----:R-:W2:Y:S01]  /*b200*/  LDL R0, [R1+0x45c] ;  /* 0x00045c0001007983 */ /* 0x001ea20000100800 */
[----:B----4-:R-:W-:Y:S01]  /*b210*/  ISETP.NE.AND P0, PT, R3, RZ, PT ;  /* 0x000000ff0300720c */ /* 0x010fe20003f05270 */
[----:B------:R-:W-:-:S12]  /*b220*/  IMAD.U32 R3, RZ, RZ, UR25 ;  /* 0x00000019ff037e24 */ /* 0x000fd8000f8e00ff */
[----:B------:R-:W-:-:S05]  /*b230*/  @P0 LEA R3, R3, UR11, 0x3 ;  /* 0x0000000b03030c11 */ /* 0x000fca000f8e18ff */
[----:B------:R-:W-:-:S05]  /*b240*/  @P0 VIADD R3, R3, 0x18 ;  /* 0x0000001803030836 */ /* 0x000fca0000000000 */
[----:B--2---:R-:W-:Y:S02]  /*b250*/  @P0 PRMT R3, R0, 0x654, R3 ;  /* 0x0000065400030816 */ /* 0x004fe40000000003 */
[----:B------:R0:W5:Y:S01]  /*b260*/  LDL.LU R0, [R1+0x478] ;  /* 0x0004780001007983 */ /* 0x0001620000300800 */
[----:B------:R-:W-:Y:S01]  /*b270*/  UISETP.GT.U32.AND UP0, UPT, UR13, 0x1, UPT ;  /* 0x000000010d00788c */ /* 0x000fe2000bf04070 */
[----:B------:R0:W-:Y:S05]  /*b280*/  @P0 SYNCS.ARRIVE.TRANS64.RED.A1T0 RZ, [R3+URZ], RZ ;  /* 0x000000ff03ff09a7 */ /* 0x0001ea000810043f */
[----:B------:R-:W-:-:S13]  /*b290*/  PLOP3.LUT P0, PT, PT, PT, UP0, 0x80, 0x0 ;  /* 0x000000000000781c */ /* 0x000fda0003f0f008 */
[----:B0-----:R-:W-:Y:S05]  /*b2a0*/  @P0 BRA `(.L_x_30) ;  /* 0x0000000000040947 */ /* 0x001fea0003800000 */
[----:B------:R-:W-:Y:S01]  /*b2b0*/  BPT.TRAP 0x1 ;  /* 0x000000040000795c */ /* 0x000fe20000300000 */
.L_x_30:
[----:B------:R-:W-:Y:S01]  /*b2c0*/  UIADD3 UR14, UR14, 0x1, URZ ;  /* 0x000000010e0e7890 */ /* 0x000fe2000fffe03f */
[C---:B------:R-:W-:Y:S01]  /*b2d0*/  ISETP.GT.AND P0, PT, R2.reuse, 0x1, PT ;  /* 0x000000010200780c */ /* 0x040fe20003f04270 */
[----:B------:R-:W-:Y:S01]  /*b2e0*/  UIADD3 UR25, UR25, 0x1, URZ ;  /* 0x0000000119197890 */ /* 0x000fe2000fffe03f */
[----:B------:R-:W-:Y:S01]  /*b2f0*/  VIADD R2, R2, 0xffffffff ;  /* 0xffffffff02027836 */ /* 0x000fe20000000000 */
[----:B------:R-:W-:Y:S02]  /*b300*/  UISETP.NE.AND UP0, UPT, UR14, 0x3, UPT ;  /* 0x000000030e00788c */ /* 0x000fe4000bf05270 */
[----:B------:R-:W-:Y:S02]  /*b310*/  UISETP.NE.AND UP1, UPT, UR25, 0x3, UPT ;  /* 0x000000031900788c */ /* 0x000fe4000bf25270 */
[----:B------:R-:W-:Y:S02]  /*b320*/  USEL UR8, URZ, 0x1, UP0 ;  /* 0x000000013f087887 */ /* 0x000fe40008000000 */
[----:B------:R-:W-:-:S02]  /*b330*/  USEL UR14, UR14, URZ, UP0 ;  /* 0x0000003f0e0e7287 */ /* 0x000fc40008000000 */
[----:B------:R-:W-:Y:S02]  /*b340*/  USEL UR25, UR25, URZ, UP1 ;  /* 0x0000003f19197287 */ /* 0x000fe40008800000 */
[----:B-----5:R-:W-:Y:S01]  /*b350*/  LOP3.LUT R0, R0, UR8, RZ, 0x3c, !PT ;  /* 0x0000000800007c12 */ /* 0x020fe2000f8e3cff */
[----:B------:R-:W-:Y:S01]  /*b360*/  UMOV UR8, 0x1 ;  /* 0x0000000100087882 */ /* 0x000fe20000000000 */
[----:B------:R-:W-:Y:S08]  /*b370*/  @P0 BRA `(.L_x_31) ;  /* 0xffffffb000600947 */ /* 0x000ff0000383ffff */
.L_x_23:
[----:B------:R-:W-:-:S04]  /*b380*/  UISETP.NE.AND UP0, UPT, UR6, URZ, UPT ;  /* 0x0000003f0600728c */ /* 0x000fc8000bf05270 */
[----:B------:R-:W-:-:S06]  /*b390*/  USEL UR6, URZ, 0x1, !UP0 ;  /* 0x000000013f067887 */ /* 0x000fcc000c000000 */
[----:B------:R-:W-:-:S13]  /*b3a0*/  ISETP.NE.AND P0, PT, RZ, UR6, PT ;  /* 0x00000006ff007c0c */ /* 0x000fda000bf05270 */
[----:B------:R-:W-:Y:S05]  /*b3b0*/  @!P0 BRA `(.L_x_32) ;  /* 0x0000003800188947 */ /* 0x000fea0003800000 */
[----:B------:R0:W-:Y:S04]  /*b3c0*/  STL [R1+0x628], R43 ;  /* 0x0006282b01007387 */ /* 0x0001e80000100800 */
[----:B0-----:R-:W4:Y:S04]  /*b3d0*/  LDL.LU R43, [R1] ;  /* 0x00000000012b7983 */ /* 0x001f280000300800 */
[----:B------:R0:W-:Y:S04]  /*b3e0*/  STL [R1+0x624], R44 ;  /* 0x0006242c01007387 */ /* 0x0001e80000100800 */
[----:B0-----:R-:W5:Y:S04]  /*b3f0*/  LDL.LU R44, [R1+0x4] ;  /* 0x00000400012c7983 */ /* 0x001f680000300800 */
[----:B------:R0:W-:Y:S04]  /*b400*/  STL [R1+0x620], R45 ;  /* 0x0006202d01007387 */ /* 0x0001e80000100800 */
[----:B0-----:R-:W2:Y:S04]  /*b410*/  LDL.LU R45, [R1+0x8] ;  /* 0x00000800012d7983 */ /* 0x001ea80000300800 */
[----:B------:R0:W-:Y:S04]  /*b420*/  STL [R1+0x61c], R46 ;  /* 0x00061c2e01007387 */ /* 0x0001e80000100800 */
[----:B0-----:R-:W3:Y:S04]  /*b430*/  LDL.LU R46, [R1+0xc] ;  /* 0x00000c00012e7983 */ /* 0x001ee80000300800 */
        /* <DEDUP_REMOVED lines=140> */
[----:B------:R-:W3:Y:S04]  /*bd00*/  LDL.LU R0, [R1+0x204] ;  /* 0x0002040001007983 */ /* 0x000ee80000300800 */
[----:B------:R-:W3:Y:S04]  /*bd10*/  LDL.LU R2, [R1+0x1b0] ;  /* 0x0001b00001027983 */ /* 0x000ee80000300800 */
[----:B------:R-:W3:Y:S04]  /*bd20*/  LDL.LU R3, [R1+0x208] ;  /* 0x0002080001037983 */ /* 0x000ee80000300800 */
        /* <DEDUP_REMOVED lines=65> */
[----:B0-----:R-:W3:Y:S01]  /*c140*/  LDL.LU R149, [R1+0x130] ;  /* 0x0001300001957983 */ /* 0x001ee20000300800 */
[----:B----4-:R-:W-:-:S03]  /*c150*/  FADD R4, R43, R4 ;  /* 0x000000042b047221 */ /* 0x010fc60000000000 */
[----:B------:R0:W-:Y:S01]  /*c160*/  STL [R1+0x47c], R150 ;  /* 0x00047c9601007387 */ /* 0x0001e20000100800 */
[----:B-----5:R-:W-:Y:S01]  /*c170*/  FADD R5, R44, R5 ;  /* 0x000000052c057221 */ /* 0x020fe20000000000 */
[----:B--2---:R-:W-:Y:S01]  /*c180*/  FADD R6, R45, R6 ;  /* 0x000000062d067221 */ /* 0x004fe20000000000 */
[----:B---3--:R-:W-:Y:S01]  /*c190*/  FADD R7, R46, R7 ;  /* 0x000000072e077221 */ /* 0x008fe20000000000 */
[----:B------:R-:W-:Y:S01]  /*c1a0*/  FADD R8, R47, R8 ;  /* 0x000000082f087221 */ /* 0x000fe20000000000 */
[----:B0-----:R-:W2:Y:S04]  /*c1b0*/  LDL.LU R150, [R1+0x12c] ;  /* 0x00012c0001967983 */ /* 0x001ea80000300800 */
[----:B------:R0:W-:Y:S01]  /*c1c0*/  STL [R1+0x478], R151 ;  /* 0x0004789701007387 */ /* 0x0001e20000100800 */
[----:B------:R-:W-:Y:S01]  /*c1d0*/  FADD R9, R48, R9 ;  /* 0x0000000930097221 */ /* 0x000fe20000000000 */
[----:B------:R-:W-:Y:S01]  /*c1e0*/  FADD R10, R49, R10 ;  /* 0x0000000a310a7221 */ /* 0x000fe20000000000 */
[----:B------:R-:W-:Y:S01]  /*c1f0*/  FADD R11, R50, R11 ;  /* 0x0000000b320b7221 */ /* 0x000fe20000000000 */
[----:B0-----:R-:W3:Y:S04]  /*c200*/  LDL.LU R151, [R1+0x128] ;  /* 0x0001280001977983 */ /* 0x001ee80000300800 */
[----:B------:R-:W4:Y:S04]  /*c210*/  LDL.LU R43, [R1+0x628] ;  /* 0x00062800012b7983 */ /* 0x000f280000300800 */
[----:B------:R-:W5:Y:S04]  /*c220*/  LDL.LU R44, [R1+0x624] ;  /* 0x00062400012c7983 */ /* 0x000f680000300800 */
[----:B------:R-:W4:Y:S04]  /*c230*/  LDL.LU R45, [R1+0x620] ;  /* 0x00062000012d7983 */ /* 0x000f280000300800 */
[----:B------:R-:W5:Y:S01]  /*c240*/  LDL.LU R46, [R1+0x61c] ;  /* 0x00061c00012e7983 */ /* 0x000f620000300800 */
[----:B------:R-:W-:-:S03]  /*c250*/  FADD R12, R51, R12 ;  /* 0x0000000c330c7221 */ /* 0x000fc60000000000 */
[----:B------:R-:W4:Y:S01]  /*c260*/  LDL.LU R47, [R1+0x618] ;  /* 0x00061800012f7983 */ /* 0x000f220000300800 */
[----:B------:R-:W-:-:S03]  /*c270*/  FADD R13, R52, R13 ;  /* 0x0000000d340d7221 */ /* 0x000fc60000000000 */
        /* <DEDUP_REMOVED lines=134> */
[----:B------:R-:W4:Y:S04]  /*cae0*/  LDL.LU R115, [R1+0x508] ;  /* 0x0005080001737983 */ /* 0x000f280000300800 */
[----:B------:R-:W4:Y:S01]  /*caf0*/  LDL.LU R116, [R1+0x504] ;  /* 0x0005040001747983 */ /* 0x000f220000300800 */
[----:B------:R-:W-:Y:S01]  /*cb00*/  FADD R3, R2, R3 ;  /* 0x0000000302037221 */ /* 0x000fe20000000000 */
[----:B------:R-:W-:Y:S01]  /*cb10*/  FADD R237, R120, R237 ;  /* 0x000000ed78ed7221 */ /* 0x000fe20000000000 */
[----:B------:R-:W-:Y:S01]  /*cb20*/  FADD R236, R121, R236 ;  /* 0x000000ec79ec7221 */ /* 0x000fe20000000000 */
[----:B------:R-:W5:Y:S01]  /*cb30*/  LDL.LU R117, [R1+0x1b4] ;  /* 0x0001b40001757983 */ /* 0x000f620000300800 */
[----:B------:R-:W-:Y:S01]  /*cb40*/  FADD R235, R122, R235 ;  /* 0x000000eb7aeb7221 */ /* 0x000fe20000000000 */
[----:B------:R-:W-:Y:S01]  /*cb50*/  FADD R234, R123, R234 ;  /* 0x000000ea7bea7221 */ /* 0x000fe20000000000 */
[----:B------:R-:W-:Y:S01]  /*cb60*/  FADD R233, R124, R233 ;  /* 0x000000e97ce97221 */ /* 0x000fe20000000000 */
[----:B------:R0:W-:Y:S01]  /*cb70*/  STL [R1+0x200], R118 ;  /* 0x0002007601007387 */ /* 0x0001e20000100800 */
        /* <DEDUP_REMOVED lines=11> */
[----:B0-----:R-:W4:Y:S01]  /*cc30*/  LDL.LU R118, [R1+0x1b8] ;  /* 0x0001b80001767983 */ /* 0x001f220000300800 */
[----:B------:R-:W-:Y:S01]  /*cc40*/  FADD R217, R140, R217 ;  /* 0x000000d98cd97221 */ /* 0x000fe20000000000 */
[----:B------:R-:W-:Y:S01]  /*cc50*/  FADD R223, R134, R223 ;  /* 0x000000df86df7221 */ /* 0x000fe20000000000 */
[----:B------:R-:W-:Y:S01]  /*cc60*/  FADD R216, R141, R216 ;  /* 0x000000d88dd87221 */ /* 0x000fe20000000000 */
[----:B------:R0:W-:Y:S01]  /*cc70*/  STL [R1+0x208], R3 ;  /* 0x0002080301007387 */ /* 0x0001e20000100800 */
[----:B------:R-:W-:Y:S01]  /*cc80*/  FADD R222, R135, R222 ;  /* 0x000000de87de7221 */ /* 0x000fe20000000000 */
[----:B------:R-:W-:Y:S01]  /*cc90*/  FADD R215, R142, R215 ;  /* 0x000000d78ed77221 */ /* 0x000fe20000000000 */
[----:B------:R-:W-:Y:S01]  /*cca0*/  FADD R221, R136, R221 ;  /* 0x000000dd88dd7221 */ /* 0x000fe20000000000 */
[----:B-1----:R-:W4:Y:S01]  /*ccb0*/  LDL.LU R0, [R1+0x210] ;  /* 0x0002100001007983 */ /* 0x002f220000300800 */
[----:B------:R-:W-:Y:S01]  /*ccc0*/  FADD R214, R143, R214 ;  /* 0x000000d68fd67221 */ /* 0x000fe20000000000 */
[----:B------:R-:W-:Y:S01]  /*ccd0*/  FADD R220, R137, R220 ;  /* 0x000000dc89dc7221 */ /* 0x000fe20000000000 */
[----:B------:R-:W-:Y:S01]  /*cce0*/  FADD R213, R144, R213 ;  /* 0x000000d590d57221 */ /* 0x000fe20000000000 */
[----:B------:R-:W4:Y:S01]  /*ccf0*/  LDL.LU R119, [R1+0x1bc] ;  /* 0x0001bc0001777983 */ /* 0x000f220000300800 */
[----:B------:R-:W-:Y:S01]  /*cd00*/  FADD R219, R138, R219 ;  /* 0x000000db8adb7221 */ /* 0x000fe20000000000 */
[----:B------:R-:W-:Y:S01]  /*cd10*/  FADD R212, R145, R212 ;  /* 0x000000d491d47221 */ /* 0x000fe20000000000 */
[----:B------:R-:W-:Y:S01]  /*cd20*/  FADD R218, R139, R218 ;  /* 0x000000da8bda7221 */ /* 0x000fe20000000000 */
[----:B------:R-:W4:Y:S01]  /*cd30*/  LDL.LU R2, [R1+0x214] ;  /* 0x0002140001027983 */ /* 0x000f220000300800 */
[----:B------:R-:W-:Y:S01]  /*cd40*/  FADD R211, R146, R211 ;  /* 0x000000d392d37221 */ /* 0x000fe20000000000 */
[----:B---3--:R-:W-:Y:S01]  /*cd50*/  FADD R206, R151, R206 ;  /* 0x000000ce97ce7221 */ /* 0x008fe20000000000 */
[----:B------:R-:W-:Y:S01]  /*cd60*/  FADD R210, R147, R210 ;  /* 0x000000d293d27221 */ /* 0x000fe20000000000 */
[----:B------:R-:W3:Y:S01]  /*cd70*/  LDL.LU R120, [R1+0x1c0] ;  /* 0x0001c00001787983 */ /* 0x000ee20000300800 */
[----:B--2---:R-:W-:Y:S01]  /*cd80*/  FADD R207, R150, R207 ;  /* 0x000000cf96cf7221 */ /* 0x004fe20000000000 */
[----:B------:R-:W-:-:S02]  /*cd90*/  FADD R209, R148, R209 ;  /* 0x000000d194d17221 */ /* 0x000fc40000000000 */
[----:B0-----:R-:W3:Y:S04]  /*cda0*/  LDL.LU R3, [R1+0x218] ;  /* 0x0002180001037983 */ /* 0x001ee80000300800 */
[----:B------:R-:W2:Y:S04]  /*cdb0*/  LDL.LU R121, [R1+0x1c4] ;  /* 0x0001c40001797983 */ /* 0x000ea80000300800 */
        /* <DEDUP_REMOVED lines=28> */
[----:B------:R-:W2:Y:S01]  /*cf80*/  LDL.LU R148, [R1+0x254] ;  /* 0x0002540001947983 */ /* 0x000ea20000300800 */
[----:B-----5:R-:W-:-:S03]  /*cf90*/  FADD R149, R117, R149 ;  /* 0x0000009575957221 */ /* 0x020fc60000000000 */
[----:B------:R-:W5:Y:S04]  /*cfa0*/  LDL.LU R117, [R1+0x500] ;  /* 0x0005000001757983 */ /* 0x000f680000300800 */
[----:B------:R0:W-:Y:S04]  /*cfb0*/  STL [R1+0x20c], R149 ;  /* 0x00020c9501007387 */ /* 0x0001e80000100800 */
[----:B0-----:R-:W5:Y:S01]  /*cfc0*/  LDL.LU R149, [R1+0x258] ;  /* 0x0002580001957983 */ /* 0x001f620000300800 */
[----:B----4-:R-:W-:-:S03]  /*cfd0*/  FADD R0, R118, R0 ;  /* 0x0000000076007221 */ /* 0x010fc60000000000 */
[----:B------:R-:W4:Y:S01]  /*cfe0*/  LDL.LU R118, [R1+0x4fc] ;  /* 0x0004fc0001767983 */ /* 0x000f220000300800 */
[----:B------:R-:W-:-:S03]  /*cff0*/  FADD R2, R119, R2 ;  /* 0x0000000277027221 */ /* 0x000fc60000000000 */
[----:B------:R0:W-:Y:S01]  /*d000*/  STL [R1+0x210], R0 ;  /* 0x0002100001007387 */ /* 0x0001e20000100800 */
[----:B---3--:R-:W-:-:S03]  /*d010*/  FADD R3, R120, R3 ;  /* 0x0000000378037221 */ /* 0x008fc60000000000 */
[----:B0-----:R-:W3:Y:S04]  /*d020*/  LDL.LU R0, [R1+0x25c] ;  /* 0x00025c0001007983 */ /* 0x001ee80000300800 */
[----:B------:R-:W4:Y:S01]  /*d030*/  LDL.LU R119, [R1+0x4f8] ;  /* 0x0004f80001777983 */ /* 0x000f220000300800 */
[----:B--2---:R-:W-:-:S03]  /*d040*/  FADD R122, R121, R122 ;  /* 0x0000007a797a7221 */ /* 0x004fc60000000000 */
[----:B------:R0:W-:Y:S01]  /*d050*/  STL [R1+0x214], R2 ;  /* 0x0002140201007387 */ /* 0x0001e20000100800 */
[----:B------:R-:W-:-:S03]  /*d060*/  FADD R124, R123, R124 ;  /* 0x0000007c7b7c7221 */ /* 0x000fc60000000000 */
[----:B0-----:R-:W2:Y:S04]  /*d070*/  LDL.LU R2, [R1+0x260] ;  /* 0x0002600001027983 */ /* 0x001ea80000300800 */
[----:B------:R-:W4:Y:S04]  /*d080*/  LDL.LU R120, [R1+0x4f4] ;  /* 0x0004f40001787983 */ /* 0x000f280000300800 */
[----:B------:R0:W-:Y:S01]  /*d090*/  STL [R1+0x218], R3 ;  /* 0x0002180301007387 */ /* 0x0001e20000100800 */
[----:B------:R-:W-:Y:S01]  /*d0a0*/  FADD R126, R125, R126 ;  /* 0x0000007e7d7e7221 */ /* 0x000fe20000000000 */
[----:B------:R-:W-:-:S02]  /*d0b0*/  FADD R128, R127, R128 ;  /* 0x000000807f807221 */ /* 0x000fc40000000000 */
[----:B0-----:R-:W4:Y:S04]  /*d0c0*/  LDL.LU R3, [R1+0x264] ;  /* 0x0002640001037983 */ /* 0x001f280000300800 */
[----:B------:R-:W4:Y:S04]  /*d0d0*/  LDL.LU R121, [R1+0x4f0] ;  /* 0x0004f00001797983 */ /* 0x000f280000300800 */
[----:B------:R0:W-:Y:S01]  /*d0e0*/  STL [R1+0x21c], R122 ;  /* 0x00021c7a01007387 */ /* 0x0001e20000100800 */
[----:B------:R-:W-:-:S03]  /*d0f0*/  FADD R130, R129, R130 ;  /* 0x0000008281827221 */ /* 0x000fc60000000000 */
        /* <DEDUP_REMOVED lines=42> */
[----:B------:R0:W-:Y:S04]  /*d3a0*/  STL [R1+0x248], R145 ;  /* 0x0002489101007387 */ /* 0x0001e80000100800 */
[----:B0-----:R-:W4:Y:S04]  /*d3b0*/  LDL.LU R145, [R1+0x27c] ;  /* 0x00027c0001917983 */ /* 0x001f280000300800 */
[----:B------:R-:W4:Y:S04]  /*d3c0*/  LDL.LU R139, [R1+0x4a8] ;  /* 0x0004a800018b7983 */ /* 0x000f280000300800 */
[----:B------:R0:W-:Y:S04]  /*d3d0*/  STL [R1+0x24c], R146 ;  /* 0x00024c9201007387 */ /* 0x0001e80000100800 */
[----:B0-----:R-:W4:Y:S04]  /*d3e0*/  LDL.LU R146, [R1+0x280] ;  /* 0x0002800001927983 */ /* 0x001f280000300800 */
[----:B------:R0:W-:Y:S01]  /*d3f0*/  STL [R1+0x250], R147 ;  /* 0x0002509301007387 */ /* 0x0001e20000100800 */
[----:B-----5:R-:W-:-:S03]  /*d400*/  FADD R149, R24, R149 ;  /* 0x0000009518957221 */ /* 0x020fc60000000000 */
[----:B0-----:R-:W5:Y:S04]  /*d410*/  LDL.LU R147, [R1+0x284] ;  /* 0x0002840001937983 */ /* 0x001f680000300800 */
[----:B------:R0:W-:Y:S04]  /*d420*/  STL [R1+0x254], R148 ;  /* 0x0002549401007387 */ /* 0x0001e80000100800 */
[----:B0-----:R-:W5:Y:S04]  /*d430*/  LDL.LU R148, [R1+0x288] ;  /* 0x0002880001947983 */ /* 0x001f680000300800 */
[----:B------:R0:W-:Y:S04]  /*d440*/  STL [R1+0x258], R149 ;  /* 0x0002589501007387 */ /* 0x0001e80000100800 */
[----:B0-----:R-:W5:Y:S04]  /*d450*/  LDL.LU R149, [R1+0x28c] ;  /* 0x00028c0001957983 */ /* 0x001f680000300800 */
[----:B------:R-:W5:Y:S04]  /*d460*/  LDL.LU R150, [R1+0x290] ;  /* 0x0002900001967983 */ /* 0x000f680000300800 */
[----:B------:R-:W5:Y:S01]  /*d470*/  LDL.LU R151, [R1+0x294] ;  /* 0x0002940001977983 */ /* 0x000f620000300800 */
[----:B---3--:R-:W-:Y:S01]  /*d480*/  FADD R0, R25, R0 ;  /* 0x0000000019007221 */ /* 0x008fe20000000000 */
[----:B--2---:R-:W-:-:S04]  /*d490*/  FADD R2, R26, R2 ;  /* 0x000000021a027221 */ /* 0x004fc80000000000 */
[----:B------:R0:W-:Y:S01]  /*d4a0*/  STL [R1+0x25c], R0 ;  /* 0x00025c0001007387 */ /* 0x0001e20000100800 */
[----:B----4-:R-:W-:-:S03]  /*d4b0*/  FADD R3, R27, R3 ;  /* 0x000000031b037221 */ /* 0x010fc60000000000 */
[----:B------:R-:W2:Y:S04]  /*d4c0*/  LDL.LU R27, [R1+0x2c8] ;  /* 0x0002c800011b7983 */ /* 0x000ea80000300800 */
[----:B------:R1:W-:Y:S04]  /*d4d0*/  STL [R1+0x260], R2 ;  /* 0x0002600201007387 */ /* 0x0003e80000100800 */
[----:B------:R-:W3:Y:S04]  /*d4e0*/  LDL.LU R26, [R1+0x2cc] ;  /* 0x0002cc00011a7983 */ /* 0x000ee80000300800 */
[----:B------:R-:W4:Y:S04]  /*d4f0*/  LDL.LU R25, [R1+0x2d0] ;  /* 0x0002d00001197983 */ /* 0x000f280000300800 */
[----:B------:R1:W-:Y:S04]  /*d500*/  STL [R1+0x264], R3 ;  /* 0x0002640301007387 */ /* 0x0003e80000100800 */
[----:B------:R-:W4:Y:S04]  /*d510*/  LDL.LU R24, [R1+0x2d4] ;  /* 0x0002d40001187983 */ /* 0x000f280000300800 */
[----:B0-----:R-:W4:Y:S04]  /*d520*/  LDL.LU R0, [R1+0x2d8] ;  /* 0x0002d80001007983 */ /* 0x001f280000300800 */
[----:B-1----:R-:W4:Y:S04]  /*d530*/  LDL.LU R2, [R1+0x2dc] ;  /* 0x0002dc0001027983 */ /* 0x002f280000300800 */
[----:B------:R-:W4:Y:S01]  /*d540*/  LDL.LU R3, [R1+0x2e0] ;  /* 0x0002e00001037983 */ /* 0x000f220000300800 */
[----:B------:R-:W-:-:S05]  /*d550*/  FADD R140, R28, R140 ;  /* 0x0000008c1c8c7221 */ /* 0x000fca0000000000 */
[----:B------:R0:W-:Y:S04]  /*d560*/  STL [R1+0x268], R140 ;  /* 0x0002688c01007387 */ /* 0x0001e80000100800 */
[----:B0-----:R-:W4:Y:S01]  /*d570*/  LDL.LU R140, [R1+0x4a4] ;  /* 0x0004a400018c7983 */ /* 0x001f220000300800 */
[----:B------:R-:W-:-:S03]  /*d580*/  FADD R141, R29, R141 ;  /* 0x0000008d1d8d7221 */ /* 0x000fc60000000000 */
[----:B------:R-:W4:Y:S04]  /*d590*/  LDL.LU R28, [R1+0x2c4] ;  /* 0x0002c400011c7983 */ /* 0x000f280000300800 */
        /* <DEDUP_REMOVED lines=20> */
[----:B------:R0:W-:Y:S01]  /*d6e0*/  STL [R1+0x280], R146 ;  /* 0x0002809201007387 */ /* 0x0001e20000100800 */
[----:B-----5:R-:W-:-:S03]  /*d6f0*/  FADD R147, R35, R147 ;  /* 0x0000009323937221 */ /* 0x020fc60000000000 */
[----:B0-----:R-:W5:Y:S04]  /*d700*/  LDL.LU R146, [R1+0x48c] ;  /* 0x00048c0001927983 */ /* 0x001f680000300800 */
[----:B------:R-:W5:Y:S04]  /*d710*/  LDL.LU R34, [R1+0x2ac] ;  /* 0x0002ac0001227983 */ /* 0x000f680000300800 */
[----:B------:R0:W-:Y:S01]  /*d720*/  STL [R1+0x284], R147 ;  /* 0x0002849301007387 */ /* 0x0001e20000100800 */
[----:B------:R-:W-:-:S03]  /*d730*/  FADD R148, R36, R148 ;  /* 0x0000009424947221 */ /* 0x000fc60000000000 */
[----:B0-----:R-:W5:Y:S04]  /*d740*/  LDL.LU R147, [R1+0x488] ;  /* 0x0004880001937983 */ /* 0x001f680000300800 */
[----:B------:R-:W5:Y:S01]  /*d750*/  LDL.LU R35, [R1+0x2a8] ;  /* 0x0002a80001237983 */ /* 0x000f620000300800 */
[----:B------:R-:W-:-:S03]  /*d760*/  FADD R149, R37, R149 ;  /* 0x0000009525957221 */ /* 0x000fc60000000000 */
[----:B------:R0:W-:Y:S01]  /*d770*/  STL [R1+0x288], R148 ;  /* 0x0002889401007387 */ /* 0x0001e20000100800 */
[----:B------:R-:W-:Y:S01]  /*d780*/  FADD R150, R38, R150 ;  /* 0x0000009626967221 */ /* 0x000fe20000000000 */
[----:B------:R-:W-:Y:S02]  /*d790*/  FADD R151, R39, R151 ;  /* 0x0000009727977221 */ /* 0x000fe40000000000 */
[----:B0-----:R-:W5:Y:S04]  /*d7a0*/  LDL.LU R148, [R1+0x484] ;  /* 0x0004840001947983 */ /* 0x001f680000300800 */
[----:B------:R-:W5:Y:S04]  /*d7b0*/  LDL.LU R36, [R1+0x2a4] ;  /* 0x0002a40001247983 */ /* 0x000f680000300800 */
[----:B------:R0:W-:Y:S04]  /*d7c0*/  STL [R1+0x28c], R149 ;  /* 0x00028c9501007387 */ /* 0x0001e80000100800 */
[----:B0-----:R-:W5:Y:S04]  /*d7d0*/  LDL.LU R149, [R1+0x480] ;  /* 0x0004800001957983 */ /* 0x001f680000300800 */
[----:B------:R-:W5:Y:S04]  /*d7e0*/  LDL.LU R37, [R1+0x2a0] ;  /* 0x0002a00001257983 */ /* 0x000f680000300800 */
[----:B------:R0:W-:Y:S04]  /*d7f0*/  STL [R1+0x290], R150 ;  /* 0x0002909601007387 */ /* 0x0001e80000100800 */
[----:B0-----:R-:W5:Y:S04]  /*d800*/  LDL.LU R150, [R1+0x47c] ;  /* 0x00047c0001967983 */ /* 0x001f680000300800 */
[----:B------:R-:W5:Y:S04]  /*d810*/  LDL.LU R38, [R1+0x29c] ;  /* 0x00029c0001267983 */ /* 0x000f680000300800 */
[----:B------:R0:W-:Y:S04]  /*d820*/  STL [R1+0x294], R151 ;  /* 0x0002949701007387 */ /* 0x0001e80000100800 */
[----:B0-----:R-:W5:Y:S04]  /*d830*/  LDL.LU R151, [R1+0x478] ;  /* 0x0004780001977983 */ /* 0x001f680000300800 */
[----:B------:R-:W5:Y:S01]  /*d840*/  LDL.LU R39, [R1+0x298] ;  /* 0x0002980001277983 */ /* 0x000f620000300800 */
[----:B--2---:R-:W-:Y:S01]  /*d850*/  FADD R27, R52, R27 ;  /* 0x0000001b341b7221 */ /* 0x004fe20000000000 */
[----:B---3--:R-:W-:Y:S01]  /*d860*/  FADD R26, R53, R26 ;  /* 0x0000001a351a7221 */ /* 0x008fe20000000000 */
[----:B----4-:R-:W-:Y:S01]  /*d870*/  FADD R25, R54, R25 ;  /* 0x0000001936197221 */ /* 0x010fe20000000000 */
[----:B------:R-:W-:Y:S01]  /*d880*/  FADD R24, R55, R24 ;  /* 0x0000001837187221 */ /* 0x000fe20000000000 */
        /* <DEDUP_REMOVED lines=9> */
[----:B-----5:R-:W-:Y:S01]  /*d920*/  FADD R34, R45, R34 ;  /* 0x000000222d227221 */ /* 0x020fe20000000000 */
[----:B------:R-:W-:Y:S01]  /*d930*/  FADD R35, R44, R35 ;  /* 0x000000232c237221 */ /* 0x000fe20000000000 */
[----:B------:R-:W-:Y:S01]  /*d940*/  FADD R36, R43, R36 ;  /* 0x000000242b247221 */ /* 0x000fe20000000000 */
[----:B------:R-:W-:Y:S01]  /*d950*/  FADD R37, R42, R37 ;  /* 0x000000252a257221 */ /* 0x000fe20000000000 */
[----:B------:R-:W-:Y:S01]  /*d960*/  FADD R38, R41, R38 ;  /* 0x0000002629267221 */ /* 0x000fe20000000000 */
[----:B------:R-:W-:-:S05]  /*d970*/  FADD R39, R40, R39 ;  /* 0x0000002728277221 */ /* 0x000fca0000000000 */
[----:B------:R0:W-:Y:S04]  /*d980*/  STL [R1+0x298], R39 ;  /* 0x0002982701007387 */ /* 0x0001e80000100800 */
        /* <DEDUP_REMOVED lines=15> */
[----:B------:R-:W5:Y:S04]  /*da80*/  LDL.LU R51, [R1+0x2e4] ;  /* 0x0002e40001337983 */ /* 0x000f680000300800 */
[----:B------:R5:W-:Y:S04]  /*da90*/  STL [R1+0x2d8], R0 ;  /* 0x0002d80001007387 */ /* 0x000be80000100800 */
[----:B------:R-:W5:Y:S04]  /*daa0*/  LDL.LU R50, [R1+0x2e8] ;  /* 0x0002e80001327983 */ /* 0x000f680000300800 */
[----:B------:R5:W-:Y:S04]  /*dab0*/  STL [R1+0x2dc], R2 ;  /* 0x0002dc0201007387 */ /* 0x000be80000100800 */
[----:B------:R-:W5:Y:S04]  /*dac0*/  LDL.LU R49, [R1+0x2ec] ;  /* 0x0002ec0001317983 */ /* 0x000f680000300800 */
[----:B------:R5:W-:Y:S04]  /*dad0*/  STL [R1+0x2e0], R3 ;  /* 0x0002e00301007387 */ /* 0x000be80000100800 */
[----:B------:R-:W5:Y:S04]  /*dae0*/  LDL.LU R48, [R1+0x2f0] ;  /* 0x0002f00001307983 */ /* 0x000f680000300800 */
        /* <DEDUP_REMOVED lines=8> */
[----:B0-----:R-:W5:Y:S04]  /*db70*/  LDL.LU R39, [R1+0x314] ;  /* 0x0003140001277983 */ /* 0x001f680000300800 */
[----:B-1----:R-:W5:Y:S04]  /*db80*/  LDL.LU R38, [R1+0x318] ;  /* 0x0003180001267983 */ /* 0x002f680000300800 */
[----:B--2---:R-:W2:Y:S04]  /*db90*/  LDL.LU R37, [R1+0x31c] ;  /* 0x00031c0001257983 */ /* 0x004ea80000300800 */
[----:B---3--:R-:W3:Y:S04]  /*dba0*/  LDL.LU R36, [R1+0x320] ;  /* 0x0003200001247983 */ /* 0x008ee80000300800 */
[----:B----4-:R-:W4:Y:S04]  /*dbb0*/  LDL.LU R35, [R1+0x324] ;  /* 0x0003240001237983 */ /* 0x010f280000300800 */
[----:B-----5:R-:W5:Y:S04]  /*dbc0*/  LDL.LU R34, [R1+0x328] ;  /* 0x0003280001227983 */ /* 0x020f680000300800 */
        /* <DEDUP_REMOVED lines=12> */
[----:B------:R-:W5:Y:S01]  /*dc90*/  LDL.LU R3, [R1+0x35c] ;  /* 0x00035c0001037983 */ /* 0x000f620000300800 */
[----:B------:R-:W-:Y:S01]  /*dca0*/  FADD R51, R59, R51 ;  /* 0x000000333b337221 */ /* 0x000fe20000000000 */
[----:B------:R-:W-:-:S04]  /*dcb0*/  FADD R50, R60, R50 ;  /* 0x000000323c327221 */ /* 0x000fc80000000000 */
        /* <DEDUP_REMOVED lines=25> */
[----:B--2---:R-:W-:-:S03]  /*de50*/  FADD R37, R73, R37 ;  /* 0x0000002549257221 */ /* 0x004fc60000000000 */
[----:B------:R2:W-:Y:S01]  /*de60*/  STL [R1+0x318], R38 ;  /* 0x0003182601007387 */ /* 0x0005e20000100800 */
[----:B---3--:R-:W-:-:S03]  /*de70*/  FADD R36, R74, R36 ;  /* 0x000000244a247221 */ /* 0x008fc60000000000 */
[----:B------:R3:W-:Y:S01]  /*de80*/  STL [R1+0x31c], R37 ;  /* 0x00031c2501007387 */ /* 0x0007e20000100800 */
[----:B----4-:R-:W-:-:S03]  /*de90*/  FADD R35, R75, R35 ;  /* 0x000000234b237221 */ /* 0x010fc60000000000 */
[----:B------:R4:W-:Y:S01]  /*dea0*/  STL [R1+0x320], R36 ;  /* 0x0003202401007387 */ /* 0x0009e20000100800 */
[----:B-----5:R-:W-:-:S03]  /*deb0*/  FADD R34, R76, R34 ;  /* 0x000000224c227221 */ /* 0x020fc60000000000 */
        /* <DEDUP_REMOVED lines=24> */
[----:B0-----:R-:W5:Y:S01]  /*e040*/  LDL.LU R51, [R1+0x360] ;  /* 0x0003600001337983 */ /* 0x001f620000300800 */
[----:B------:R-:W-:-:S03]  /*e050*/  FADD R3, R89, R3 ;  /* 0x0000000359037221 */ /* 0x000fc60000000000 */
[----:B------:R0:W-:Y:S04]  /*e060*/  STL [R1+0x354], R0 ;  /* 0x0003540001007387 */ /* 0x0001e80000100800 */
[----:B-1----:R-:W5:Y:S04]  /*e070*/  LDL.LU R50, [R1+0x364] ;  /* 0x0003640001327983 */ /* 0x002f680000300800 */
        /* <DEDUP_REMOVED lines=181> */
[----:B------:R-:W-:Y:S01]  /*ebd0*/  FADD R2, R150, R2 ;  /* 0x0000000296027221 */ /* 0x000fe20000000000 */
[----:B------:R-:W-:-:S05]  /*ebe0*/  FADD R3, R3, R151 ;  /* 0x0000009703037221 */ /* 0x000fca0000000000 */
[----:B------:R0:W-:Y:S04]  /*ebf0*/  STL [R1+0x454], R3 ;  /* 0x0004540301007387 */ /* 0x0001e80000100800 */
[----:B------:R0:W-:Y:S04]  /*ec00*/  STL [R1+0x44c], R0 ;  /* 0x00044c0001007387 */ /* 0x0001e80000100800 */
[----:B------:R0:W-:Y:S02]  /*ec10*/  STL [R1+0x450], R2 ;  /* 0x0004500201007387 */ /* 0x0001e40000100800 */
.L_x_32:
[----:B0-----:R-:W0:Y:S02]  /*ec20*/  LDC R0, c[0x0][0x28c] ;  /* 0x0000a300ff007b82 */ /* 0x001e240000000800 */
[----:B0-----:R-:W-:-:S13]  /*ec30*/  ISETP.GE.AND P0, PT, R0, 0x1, PT ;  /* 0x000000010000780c */ /* 0x001fda0003f06270 */
[----:B------:R-:W-:Y:S05]  /*ec40*/  @!P0 BRA `(.L_x_33) ;  /* 0x0000000000648947 */ /* 0x000fea0003800000 */
[----:B------:R-:W-:-:S06]  /*ec50*/  UISETP.NE.AND UP0, UPT, UR24, 0x3, UPT ;  /* 0x000000031800788c */ /* 0x000fcc000bf05270 */
[----:B------:R-:W-:-:S13]  /*ec60*/  PLOP3.LUT P0, PT, PT, PT, UP0, 0x80, 0x0 ;  /* 0x000000000000781c */ /* 0x000fda0003f0f008 */
[----:B------:R-:W-:Y:S05]  /*ec70*/  @!P0 BRA `(.L_x_34) ;  /* 0x0000000000048947 */ /* 0x000fea0003800000 */
[----:B------:R-:W-:Y:S01]  /*ec80*/  BPT.TRAP 0x1 ;  /* 0x000000040000795c */ /* 0x000fe20000300000 */
.L_x_34:
[----:B------:R-:W4:Y:S01]  /*ec90*/  LDL R0, [R1+0x458] ;  /* 0x0004580001007983 */ /* 0x000f220000100800 */
[----:B------:R-:W-:Y:S01]  /*eca0*/  BSSY B0, `(.L_x_35) ;  /* 0x000000f000007945 */ /* 0x000fe20003800000 */
[----:B----4-:R-:W-:-:S13]  /*ecb0*/  ISETP.NE.AND P0, PT, R0, RZ, PT ;  /* 0x000000ff0000720c */ /* 0x010fda0003f05270 */
[----:B------:R-:W-:Y:S05]  /*ecc0*/  @!P0 BRA `(.L_x_36) ;  /* 0x0000000000308947 */ /* 0x000fea0003800000 */
[----:B------:R-:W4:Y:S01]  /*ecd0*/  LDL R2, [R1+0x45c] ;  /* 0x00045c0001027983 */ /* 0x000f220000100800 */
[----:B------:R-:W-:-:S04]  /*ece0*/  UISETP.LT.AND UP0, UPT, UR9, 0x1, UPT ;  /* 0x000000010900788c */ /* 0x000fc8000bf01270 */
[----:B------:R-:W-:-:S04]  /*ecf0*/  USEL UR8, UR9, 0x1, UP0 ;  /* 0x0000000109087887 */ /* 0x000fc80008000000 */
[----:B------:R-:W-:-:S04]  /*ed00*/  UIADD3 UR8, UR5, UR9, -UR8 ;  /* 0x0000000905087290 */ /* 0x000fc8000fffe808 */
[----:B------:R-:W-:-:S04]  /*ed10*/  UIMAD.WIDE.U32 UR6, UR8, -0x55555555, URZ ;  /* 0xaaaaaaab080678a5 */ /* 0x000fc8000f8e003f */
[----:B------:R-:W-:-:S04]  /*ed20*/  USHF.R.U32.HI UR6, URZ, 0x1, UR7 ;  /* 0x000000013f067899 */ /* 0x000fc80008011607 */
[----:B------:R-:W-:-:S04]  /*ed30*/  UIMAD UR8, UR6, -0x3, UR8 ;  /* 0xfffffffd060878a4 */ /* 0x000fc8000f8e0208 */
[----:B------:R-:W-:-:S04]  /*ed40*/  ULEA UR8, UR8, UR11, 0x3 ;  /* 0x0000000b08087291 */ /* 0x000fc8000f8e183f */
[----:B------:R-:W-:-:S06]  /*ed50*/  UIADD3 UR8, UR8, 0x18, URZ ;  /* 0x0000001808087890 */ /* 0x000fcc000fffe03f */
[----:B------:R-:W-:-:S05]  /*ed60*/  IMAD.U32 R0, RZ, RZ, UR8 ;  /* 0x00000008ff007e24 */ /* 0x000fca000f8e00ff */
[----:B----4-:R-:W-:-:S04]  /*ed70*/  PRMT R0, R2, 0x654, R0 ;  /* 0x0000065402007816 */ /* 0x010fc80000000000 */
[----:B------:R0:W-:Y:S03]  /*ed80*/  SYNCS.ARRIVE.TRANS64.RED.A1T0 RZ, [R0+URZ], RZ ;  /* 0x000000ff00ff79a7 */ /* 0x0001e6000810043f */
.L_x_36:
[----:B------:R-:W-:Y:S05]  /*ed90*/  BSYNC B0 ;  /* 0x0000000000007941 */ /* 0x000fea0003800000 */
.L_x_35:
[----:B------:R-:W-:-:S06]  /*eda0*/  UISETP.GT.U32.AND UP0, UPT, UR13, 0x1, UPT ;  /* 0x000000010d00788c */ /* 0x000fcc000bf04070 */
[----:B------:R-:W-:-:S13]  /*edb0*/  PLOP3.LUT P0, PT, PT, PT, UP0, 0x80, 0x0 ;  /* 0x000000000000781c */ /* 0x000fda0003f0f008 */
[----:B------:R-:W-:Y:S05]  /*edc0*/  @P0 BRA `(.L_x_33) ;  /* 0x0000000000040947 */ /* 0x000fea0003800000 */
[----:B------:R-:W-:Y:S01]  /*edd0*/  BPT.TRAP 0x1 ;  /* 0x000000040000795c */ /* 0x000fe20000300000 */
.L_x_33:
[----:B------:R-:W4:Y:S01]  /*ede0*/  LDL.LU R26, [R1+0x46c] ;  /* 0x00046c00011a7983 */ /* 0x000f220000300800 */
[----:B------:R-:W5:Y:S01]  /*edf0*/  LDC R3, c[0x0][0x288] ;  /* 0x0000a200ff037b82 */ /* 0x000f620000000800 */
[----:B------:R-:W0:Y:S01]  /*ee00*/  S2R R25, SR_TID.X ;  /* 0x0000000000197919 */ /* 0x000e220000002100 */
[----:B------:R-:W-:Y:S01]  /*ee10*/  UIADD3 UR8, UR9, UR5, URZ ;  /* 0x0000000509087290 */ /* 0x000fe2000fffe03f */
[----:B------:R-:W-:Y:S01]  /*ee20*/  ULDC UR6, c[0x0][0x284] ;  /* 0x0000a10000067ab9 */ /* 0x000fe20000000800 */
[----:B------:R-:W2:Y:S01]  /*ee30*/  LDL.LU R24, [R1+0x468] ;  /* 0x0004680001187983 */ /* 0x000ea20000300800 */
[----:B------:R-:W-:Y:S01]  /*ee40*/  USHF.R.S32.HI UR11, URZ, 0x1f, UR10 ;  /* 0x0000001f3f0b7899 */ /* 0x000fe2000801140a */
[----:B------:R-:W-:Y:S01]  /*ee50*/  IMAD.MOV.U32 R39, RZ, RZ, -0x1 ;  /* 0xffffffffff277424 */ /* 0x000fe200078e00ff */
[----:B------:R-:W-:Y:S01]  /*ee60*/  UISETP.GT.U32.AND UP0, UPT, UR8, 0x2, UPT ;  /* 0x000000020800788c */ /* 0x000fe2000bf04070 */
[----:B------:R-:W-:Y:S01]  /*ee70*/  ULDC.64 UR14, c[0x0][0x5d0] ;  /* 0x00017400000e7ab9 */ /* 0x000fe20000000a00 */
[----:B------:R-:W-:-:S02]  /*ee80*/  UISETP.GE.U32.AND UP1, UPT, UR9, 0x3, UPT ;  /* 0x000000030900788c */ /* 0x000fc4000bf26070 */
[----:B------:R-:W-:Y:S02]  /*ee90*/  UIMAD UR5, UR11, UR14, URZ ;  /* 0x0000000e0b0572a4 */ /* 0x000fe4000f8e023f */
[----:B------:R-:W-:Y:S01]  /*eea0*/  UISETP.LT.U32.AND UP0, UPT, UR9, 0x3, UP0 ;  /* 0x000000030900788c */ /* 0x000fe20008701070 */
[C---:B0-----:R-:W-:Y:S01]  /*eeb0*/  LOP3.LUT R2, R25.reuse, 0x3, RZ, 0xc0, !PT ;  /* 0x0000000319027812 */ /* 0x041fe200078ec0ff */
[----:B------:R-:W-:Y:S01]  /*eec0*/  IMAD.SHL.U32 R30, R25, 0x2, RZ ;  /* 0x00000002191e7824 */ /* 0x000fe200078e00ff */
[----:B------:R-:W-:-:S03]  /*eed0*/  SHF.R.U32.HI R32, RZ, 0x7, R25 ;  /* 0x00000007ff207819 */ /* 0x000fc60000011619 */
[----:B-----5:R-:W-:Y:S01]  /*eee0*/  IMAD R2, R2, -0x2, R3 ;  /* 0xfffffffe02027824 */ /* 0x020fe200078e0203 */
[----:B------:R-:W-:Y:S02]  /*eef0*/  LOP3.LUT R32, R32, 0x1, RZ, 0xc0, !PT ;  /* 0x0000000120207812 */ /* 0x000fe400078ec0ff */
[----:B------:R-:W-:-:S03]  /*ef00*/  LOP3.LUT R30, R30, 0x6, RZ, 0xc0, !PT ;  /* 0x000000061e1e7812 */ /* 0x000fc600078ec0ff */
[----:B------:R-:W-:Y:S02]  /*ef10*/  IMAD.SHL.U32 R33, R32, 0x40, RZ ;  /* 0x0000004020217824 */ /* 0x000fe400078e00ff */
[----:B----4-:R-:W-:-:S04]  /*ef20*/  IMAD.WIDE R34, R26, 0x100, RZ ;  /* 0x000001001a227825 */ /* 0x010fc800078e02ff */
[----:B--2---:R-:W-:Y:S01]  /*ef30*/  IMAD.SHL.U32 R0, R24, 0x100, RZ ;  /* 0x0000010018007824 */ /* 0x004fe200078e00ff */
[----:B------:R-:W-:Y:S01]  /*ef40*/  PRMT R30, R30, 0x6540, R24 ;  /* 0x000065401e1e7816 */ /* 0x000fe20000000018 */
[----:B------:R-:W-:-:S03]  /*ef50*/  IMAD.U32 R24, RZ, RZ, UR14 ;  /* 0x0000000eff187e24 */ /* 0x000fc6000f8e00ff */
[----:B------:R-:W-:Y:S01]  /*ef60*/  ISETP.GE.AND P0, PT, R0, R3, PT ;  /* 0x000000030000720c */ /* 0x000fe20003f06270 */
[----:B------:R-:W-:Y:S01]  /*ef70*/  IMAD.IADD R0, R2, 0x1, -R0 ;  /* 0x0000000102007824 */ /* 0x000fe200078e0a00 */
[----:B------:R-:W-:Y:S02]  /*ef80*/  SHF.R.U32.HI R2, RZ, 0x2, R25 ;  /* 0x00000002ff027819 */ /* 0x000fe40000011619 */
[----:B------:R-:W-:Y:S02]  /*ef90*/  LOP3.LUT R3, R25, 0x60, RZ, 0xc0, !PT ;  /* 0x0000006019037812 */ /* 0x000fe400078ec0ff */
[----:B------:R-:W-:Y:S02]  /*efa0*/  LOP3.LUT R2, R2, 0x7, RZ, 0xc0, !PT ;  /* 0x0000000702027812 */ /* 0x000fe400078ec0ff */
[----:B------:R-:W-:Y:S02]  /*efb0*/  SHF.R.U32.HI R3, RZ, 0x1, R3 ;  /* 0x00000001ff037819 */ /* 0x000fe40000011603 */
[----:B------:R-:W-:-:S02]  /*efc0*/  LOP3.LUT R33, R33, 0x40, R2, 0xe2, !PT ;  /* 0x0000004021217812 */ /* 0x000fc400078ee202 */
[----:B------:R-:W-:Y:S02]  /*efd0*/  IADD3 R2, RZ, -R3, -R2 ;  /* 0x80000003ff027210 */ /* 0x000fe40007ffe802 */
[----:B------:R-:W-:Y:S02]  /*efe0*/  SHF.R.S32.HI R31, RZ, 0x1f, R30 ;  /* 0x0000001fff1f7819 */ /* 0x000fe4000001141e */
[----:B------:R-:W-:Y:S01]  /*eff0*/  LOP3.LUT R33, R34, R33, R3, 0xfe, !PT ;  /* 0x0000002122217212 */ /* 0x000fe200078efe03 */
[----:B------:R-:W-:Y:S02]  /*f000*/  IMAD R32, R32, -0x40, R2 ;  /* 0xffffffc020207824 */ /* 0x000fe400078e0202 */
[----:B------:R-:W-:Y:S02]  /*f010*/  IMAD.SHL.U32 R2, R26, 0x100, RZ ;  /* 0x000001001a027824 */ /* 0x000fe400078e00ff */
[----:B------:R-:W-:-:S03]  /*f020*/  IMAD.WIDE.U32 R24, R24, UR10, R30 ;  /* 0x0000000a18187c25 */ /* 0x000fc6000f8e001e */
[C---:B------:R-:W-:Y:S02]  /*f030*/  IADD3 R32, -R2.reuse, UR6, R32 ;  /* 0x0000000602207c10 */ /* 0x040fe4000fffe120 */
[----:B------:R-:W-:Y:S01]  /*f040*/  ISETP.GE.OR P0, PT, R2, UR6, P0 ;  /* 0x0000000602007c0c */ /* 0x000fe20008706670 */
[----:B------:R-:W-:-:S04]  /*f050*/  UIMAD.WIDE.U32 UR6, UR8, -0x55555555, URZ ;  /* 0xaaaaaaab080678a5 */ /* 0x000fc8000f8e003f */
[----:B------:R-:W-:Y:S02]  /*f060*/  USHF.R.U32.HI UR6, URZ, 0x1, UR7 ;  /* 0x000000013f067899 */ /* 0x000fe40008011607 */
[----:B------:R-:W-:Y:S02]  /*f070*/  UIMAD UR7, UR10, UR15, UR5 ;  /* 0x0000000f0a0772a4 */ /* 0x000fe4000f8e0205 */
[----:B------:R-:W-:-:S04]  /*f080*/  USEL UR5, URZ, 0x1, !UP0 ;  /* 0x000000013f057887 */ /* 0x000fc8000c000000 */
[----:B------:R-:W-:Y:S01]  /*f090*/  ULOP3.LUT UR4, UR4, UR5, URZ, 0x3c, !UPT ;  /* 0x0000000504047292 */ /* 0x000fe2000f8e3c3f */
[----:B------:R-:W-:Y:S01]  /*f0a0*/  VIADD R25, R25, UR7 ;  /* 0x0000000719197c36 */ /* 0x000fe20008000000 */
[----:B------:R-:W-:Y:S02]  /*f0b0*/  UIMAD UR5, UR6, -0x3, UR8 ;  /* 0xfffffffd060578a4 */ /* 0x000fe4000f8e0208 */
[----:B------:R-:W-:Y:S01]  /*f0c0*/  @UP1 ULOP3.LUT UR4, UR4, 0x1, UR6, 0x78, !UPT ;  /* 0x0000000104041892 */ /* 0x000fe2000f8e7806 */
[----:B------:R-:W-:Y:S11]  /*f0d0*/  @P0 BRA `(.L_x_37) ;  /* 0x0000012400bc0947 */ /* 0x000ff60003800000 */
[----:B------:R-:W0:Y:S01]  /*f0e0*/  LDC.64 R26, c[0x0][0x5c8] ;  /* 0x00017200ff1a7b82 */ /* 0x000e220000000a00 */
[----:B------:R-:W-:Y:S01]  /*f0f0*/  ULDC.64 UR6, c[0x0][0x5c0] ;  /* 0x0001700000067ab9 */ /* 0x000fe20000000a00 */
[----:B------:R-:W-:Y:S01]  /*f100*/  BSSY B0, `(.L_x_37) ;  /* 0x000126c000007945 */ /* 0x000fe20003800000 */
[-C--:B0-----:R-:W-:Y:S01]  /*f110*/  IMAD R2, R35, R26.reuse, RZ ;  /* 0x0000001a23027224 */ /* 0x081fe200078e02ff */
[----:B------:R-:W-:Y:S01]  /*f120*/  SHF.L.U64.HI R36, R26, 0x3, R27 ;  /* 0x000000031a247819 */ /* 0x000fe2000001021b */
[----:B------:R-:W-:-:S04]  /*f130*/  IMAD.WIDE.U32 R24, R33, R26, R24 ;  /* 0x0000001a21187225 */ /* 0x000fc800078e0018 */
[----:B------:R-:W-:Y:S01]  /*f140*/  IMAD R2, R33, R27, R2 ;  /* 0x0000001b21027224 */ /* 0x000fe200078e0202 */
[C---:B------:R-:W-:Y:S01]  /*f150*/  LEA R28, P2, R26.reuse, R24, 0x7 ;  /* 0x000000181a1c7211 */ /* 0x040fe200078438ff */
[----:B------:R-:W-:Y:S02]  /*f160*/  IMAD.SHL.U32 R3, R26, 0x8, RZ ;  /* 0x000000081a037824 */ /* 0x000fe400078e00ff */
[----:B------:R-:W-:Y:S01]  /*f170*/  IMAD.IADD R25, R25, 0x1, R2 ;  /* 0x0000000119197824 */ /* 0x000fe200078e0202 */
[C---:B------:R-:W-:Y:S02]  /*f180*/  IADD3 R2, P5, R24.reuse, UR6, RZ ;  /* 0x0000000618027c10 */ /* 0x040fe4000ffbe0ff */
[----:B------:R-:W-:Y:S02]  /*f190*/  IADD3 R24, P0, P1, R24, UR6, R3 ;  /* 0x0000000618187c10 */ /* 0x000fe4000f91e003 */
[----:B------:R-:W-:Y:S02]  /*f1a0*/  LEA.HI.X R29, R26, R25, R27, 0x7, P2 ;  /* 0x000000191a1d7211 */ /* 0x000fe400010f3c1b */
[----:B------:R-:W-:-:S02]  /*f1b0*/  IADD3 R26, P2, P3, R28, UR6, R3 ;  /* 0x000000061c1a7c10 */ /* 0x000fc4000fb5e003 */
[----:B------:R-:W-:Y:S02]  /*f1c0*/  IADD3.X R3, R25, UR7, RZ, P5, !PT ;  /* 0x0000000719037c10 */ /* 0x000fe4000affe4ff */
[----:B------:R-:W-:Y:S02]  /*f1d0*/  FSETP.NEU.AND P5, PT, RZ, UR23, PT ;  /* 0x00000017ff007c0b */ /* 0x000fe4000bfad000 */
[----:B------:R-:W-:Y:S02]  /*f1e0*/  IADD3 R28, P6, R28, UR6, RZ ;  /* 0x000000061c1c7c10 */ /* 0x000fe4000ffde0ff */
[--C-:B------:R-:W-:Y:S02]  /*f1f0*/  IADD3.X R27, R29, UR7, R36.reuse, P2, P3 ;  /* 0x000000071d1b7c10 */ /* 0x100fe400097e6424 */
[----:B------:R-:W-:Y:S02]  /*f200*/  IADD3.X R25, R25, UR7, R36, P0, P1 ;  /* 0x0000000719197c10 */ /* 0x000fe400087e2424 */
[----:B------:R-:W-:-:S05]  /*f210*/  IADD3.X R29, R29, UR7, RZ, P6, !PT ;  /* 0x000000071d1d7c10 */ /* 0x000fca000b7fe4ff */
[----:B------:R-:W-:Y:S05]  /*f220*/  @!P5 BRA `(.L_x_38) ;  /* 0x000000d800fcd947 */ /* 0x000fea0003800000 */
[----:B------:R-:W-:Y:S01]  /*f230*/  ULDC.64 UR6, c[0x0][0x5b8] ;  /* 0x00016e0000067ab9 */ /* 0x000fe20000000a00 */
[----:B------:R-:W-:Y:S01]  /*f240*/  BSSY B1, `(.L_x_39) ;  /* 0x0000013000017945 */ /* 0x000fe20003800000 */
[----:B------:R-:W-:Y:S01]  /*f250*/  IMAD.U32 R36, RZ, RZ, UR6 ;  /* 0x00000006ff247e24 */ /* 0x000fe2000f8e00ff */
[----:B------:R-:W-:-:S03]  /*f260*/  UIMAD UR6, UR11, UR6, URZ ;  /* 0x000000060b0672a4 */ /* 0x000fc6000f8e023f */
[----:B------:R-:W-:Y:S01]  /*f270*/  IMAD.WIDE.U32 R30, R36, UR10, R30 ;  /* 0x0000000a241e7c25 */ /* 0x000fe2000f8e001e */
[----:B------:R-:W-:-:S03]  /*f280*/  UIMAD UR6, UR10, UR7, UR6 ;  /* 0x000000070a0672a4 */ /* 0x000fc6000f8e0206 */
[----:B------:R-:W-:Y:S01]  /*f290*/  IMAD.MOV.U32 R36, RZ, RZ, R30 ;  /* 0x000000ffff247224 */ /* 0x000fe200078e001e */
[----:B------:R-:W-:Y:S02]  /*f2a0*/  ULDC.64 UR10, c[0x0][0x5a8] ;  /* 0x00016a00000a7ab9 */ /* 0x000fe40000000a00 */
[----:B------:R-:W-:Y:S01]  /*f2b0*/  VIADD R37, R31, UR6 ;  /* 0x000000061f257c36 */ /* 0x000fe20008000000 */
[----:B------:R-:W-:Y:S02]  /*f2c0*/  ULDC.64 UR6, c[0x0][0x5b0] ;  /* 0x00016c0000067ab9 */ /* 0x000fe40000000a00 */
[----:B------:R-:W-:Y:S02]  /*f2d0*/  IMAD R38, R35, UR6, RZ ;  /* 0x0000000623267c24 */ /* 0x000fe4000f8e02ff */
[----:B------:R-:W-:-:S04]  /*f2e0*/  IMAD.WIDE.U32 R30, R33, UR6, R36 ;  /* 0x00000006211e7c25 */ /* 0x000fc8000f8e0024 */
[----:B------:R-:W-:Y:S01]  /*f2f0*/  IMAD R38, R33, UR7, R38 ;  /* 0x0000000721267c24 */ /* 0x000fe2000f8e0226 */
[----:B------:R-:W-:-:S04]  /*f300*/  IADD3 R30, P0, R30, UR10, RZ ;  /* 0x0000000a1e1e7c10 */ /* 0x000fc8000ff1e0ff */
[--C-:B------:R-:W-:Y:S02]  /*f310*/  IADD3.X R31, R31, UR11, R38.reuse, P0, !PT ;  /* 0x0000000b1f1f7c10 */ /* 0x100fe400087fe426 */
[----:B------:R-:W-:Y:S02]  /*f320*/  ISETP.GE.AND P0, PT, R32, 0x1, PT ;  /* 0x000000012000780c */ /* 0x000fe40003f06270 */
[----:B------:R-:W-:Y:S02]  /*f330*/  PRMT R38, RZ, 0x7610, R38 ;  /* 0x00007610ff267816 */ /* 0x000fe40000000026 */
[----:B------:R-:W-:-:S13]  /*f340*/  ISETP.LT.OR P1, PT, R0, 0x1, !P0 ;  /* 0x000000010000780c */ /* 0x000fda0004721670 */
[----:B------:R-:W-:Y:S05]  /*f350*/  @P1 BRA `(.L_x_40) ;  /* 0x0000000000041947 */ /* 0x000fea0003800000 */
[----:B------:R0:W5:Y:S02]  /*f360*/  LDG.E.U8 R38, desc[UR20][R30.64] ;  /* 0x000000141e267981 */ /* 0x000164000c1e1100 */
.L_x_40:
[----:B------:R-:W-:Y:S05]  /*f370*/  BSYNC B1 ;  /* 0x0000000000017941 */ /* 0x000fea0003800000 */
.L_x_39:
[----:B-----5:R-:W-:Y:S01]  /*f380*/  LOP3.LUT R38, R38, 0xff, RZ, 0xc0, !PT ;  /* 0x000000ff26267812 */ /* 0x020fe200078ec0ff */
[----:B------:R-:W-:Y:S03]  /*f390*/  BSSY B1, `(.L_x_41) ;  /* 0x000000b000017945 */ /* 0x000fe60003800000 */
[----:B------:R-:W-:-:S05]  /*f3a0*/  F2FP.F16.E4M3.UNPACK_B R38, R38 ;  /* 0x00000026ff26723e */ /* 0x000fca00020006ff */
[----:B------:R-:W-:-:S05]  /*f3b0*/  HADD2.F32 R38, -RZ, R38.H0_H0 ;  /* 0x20000026ff267230 */ /* 0x000fca0000004100 */
[----:B------:R-:W-:-:S04]  /*f3c0*/  FMUL R38, R38, UR23 ;  /* 0x0000001726267c20 */ /* 0x000fc80008400000 */
[----:B------:R-:W-:-:S05]  /*f3d0*/  FFMA R4, R4, UR22, R38 ;  /* 0x0000001604047c23 */ /* 0x000fca0008000026 */
[----:B------:R-:W-:-:S05]  /*f3e0*/  F2FP.SATFINITE.E4M3.F32.PACK_AB_MERGE_C R4, RZ, R4, RZ ;  /* 0x00000004ff04723e */ /* 0x000fca00048070ff */
[----:B------:R2:W-:Y:S01]  /*f3f0*/  @!P1 STG.E.U8 desc[UR20][R2.64], R4 ;  /* 0x0000000402009986 */ /* 0x0005e2000c101114 */
[----:B------:R-:W-:Y:S02]  /*f400*/  ISETP.LT.OR P1, PT, R0, 0x2, !P0 ;  /* 0x000000020000780c */ /* 0x000fe40004721670 */
[----:B--2---:R-:W-:-:S11]  /*f410*/  PRMT R4, RZ, 0x7610, R4 ;  /* 0x00007610ff047816 */ /* 0x004fd60000000004 */
[----:B------:R-:W-:Y:S05]  /*f420*/  @P1 BRA `(.L_x_42) ;  /* 0x0000000000041947 */ /* 0x000fea0003800000 */
[----:B------:R2:W5:Y:S02]  /*f430*/  LDG.E.U8 R4, desc[UR20][R30.64+0x1] ;  /* 0x000001141e047981 */ /* 0x000564000c1e1100 */
.L_x_42:
[----:B------:R-:W-:Y:S05]  /*f440*/  BSYNC B1 ;  /* 0x0000000000017941 */ /* 0x000fea0003800000 */
.L_x_41:
        /* <DEDUP_REMOVED lines=8> */
[----:B------:R-:W-:-:S05]  /*f4d0*/  IADD3 R4, P1, R33, 0x8, RZ ;  /* 0x0000000821047810 */ /* 0x000fca0007f3e0ff */
[----:B----4-:R-:W-:-:S04]  /*f4e0*/  IMAD.X R5, RZ, RZ, R35, P1 ;  /* 0x000000ffff057224 */ /* 0x010fc800008e0623 */
[----:B------:R-:W-:-:S04]  /*f4f0*/  IMAD R5, R5, UR6, RZ ;  /* 0x0000000605057c24 */ /* 0x000fc8000f8e02ff */
[C---:B------:R-:W-:Y:S02]  /*f500*/  IMAD R38, R4.reuse, UR7, R5 ;  /* 0x0000000704267c24 */ /* 0x040fe4000f8e0205 */
[----:B------:R-:W-:-:S03]  /*f510*/  IMAD.WIDE.U32 R4, R4, UR6, R36 ;  /* 0x0000000604047c25 */ /* 0x000fc6000f8e0024 */
[----:B------:R-:W-:-:S04]  /*f520*/  IADD3 R4, P1, R4, UR10, RZ ;  /* 0x0000000a04047c10 */ /* 0x000fc8000ff3e0ff */
[--C-:B------:R-:W-:Y:S02]  /*f530*/  IADD3.X R5, R5, UR11, R38.reuse, P1, !PT ;  /* 0x0000000b05057c10 */ /* 0x100fe40008ffe426 */
[----:B------:R-:W-:Y:S02]  /*f540*/  ISETP.GE.AND P1, PT, R32, 0x9, PT ;  /* 0x000000092000780c */ /* 0x000fe40003f26270 */
[----:B------:R-:W-:Y:S02]  /*f550*/  PRMT R38, RZ, 0x7610, R38 ;  /* 0x00007610ff267816 */ /* 0x000fe40000000026 */
[----:B------:R-:W-:-:S13]  /*f560*/  ISETP.LT.OR P2, PT, R0, 0x1, !P1 ;  /* 0x000000010000780c */ /* 0x000fda0004f41670 */
[----:B------:R-:W-:Y:S05]  /*f570*/  @P2 BRA `(.L_x_44) ;  /* 0x0000000000042947 */ /* 0x000fea0003800000 */
[----:B------:R4:W5:Y:S02]  /*f580*/  LDG.E.U8 R38, desc[UR20][R4.64] ;  /* 0x0000001404267981 */ /* 0x000964000c1e1100 */
.L_x_44:
[----:B------:R-:W-:Y:S05]  /*f590*/  BSYNC B1 ;  /* 0x0000000000017941 */ /* 0x000fea0003800000 */
.L_x_43:
        /* <DEDUP_REMOVED lines=9> */
[----:B0-----:R-:W-:-:S11]  /*f630*/  PRMT R6, RZ, 0x7610, R6 ;  /* 0x00007610ff067816 */ /* 0x001fd60000000006 */
[----:B------:R-:W-:Y:S05]  /*f640*/  @P2 BRA `(.L_x_46) ;  /* 0x0000000000042947 */ /* 0x000fea0003800000 */
[----:B------:R0:W5:Y:S02]  /*f650*/  LDG.E.U8 R6, desc[UR20][R4.64+0x1] ;  /* 0x0000011404067981 */ /* 0x000164000c1e1100 */
.L_x_46:
[----:B------:R-:W-:Y:S05]  /*f660*/  BSYNC B1 ;  /* 0x0000000000017941 */ /* 0x000fea0003800000 */
.L_x_45:
[----:B-----5:R-:W-:Y:S01]  /*f670*/  LOP3.LUT R6, R6, 0xff, RZ, 0xc0, !PT ;  /* 0x000000ff06067812 */ /* 0x020fe200078ec0ff */
[----:B------:R-:W-:Y:S01]  /*f680*/  BSSY B1, `(.L_x_47) ;  /* 0x000000b000017945 */ /* 0x000fe20003800000 */
[----:B------:R-:W-:Y:S02]  /*f690*/  ISETP.LT.OR P3, PT, R0, 0x9, !P0 ;  /* 0x000000090000780c */ /* 0x000fe40004761670 */
[----:B------:R-:W-:-:S05]  /*f6a0*/  F2FP.F16.E4M3.UNPACK_B R6, R6 ;  /* 0x00000006ff06723e */ /* 0x000fca00020006ff */
[----:B------:R-:W-:-:S05]  /*f6b0*/  HADD2.F32 R6, -RZ, R6.H0_H0 ;  /* 0x20000006ff067230 */ /* 0x000fca0000004100 */
[----:B------:R-:W-:-:S04]  /*f6c0*/  FMUL R6, R6, UR23 ;  /* 0x0000001706067c20 */ /* 0x000fc80008400000 */
[--C-:B------:R-:W-:Y:S01]  /*f6d0*/  FFMA R7, R7, UR22, R6.reuse ;  /* 0x0000001607077c23 */ /* 0x100fe20008000006 */
[----:B------:R-:W-:-:S04]  /*f6e0*/  PRMT R6, RZ, 0x7610, R6 ;  /* 0x00007610ff067816 */ /* 0x000fc80000000006 */
[----:B------:R-:W-:-:S05]  /*f6f0*/  F2FP.SATFINITE.E4M3.F32.PACK_AB_MERGE_C R7, RZ, R7, RZ ;  /* 0x00000007ff07723e */ /* 0x000fca00048070ff */
[----:B------:R0:W-:Y:S01]  /*f700*/  @!P2 STG.E.U8 desc[UR20][R24.64+0x1], R7 ;  /* 0x000001071800a986 */ /* 0x0001e2000c101114 */
[----:B------:R-:W-:Y:S05]  /*f710*/  @P3 BRA `(.L_x_48) ;  /* 0x0000000000043947 */ /* 0x000fea0003800000 */
[----:B------:R0:W5:Y:S02]  /*f720*/  LDG.E.U8 R6, desc[UR20][R30.64+0x8] ;  /* 0x000008141e067981 */ /* 0x000164000c1e1100 */
.L_x_48:
[----:B------:R-:W-:Y:S05]  /*f730*/  BSYNC B1 ;  /* 0x0000000000017941 */ /* 0x000fea0003800000 */
.L_x_47:
        /* <DEDUP_REMOVED lines=12> */
.L_x_50:
[----:B------:R-:W-:Y:S05]  /*f800*/  BSYNC B1 ;  /* 0x0000000000017941 */ /* 0x000fea0003800000 */
.L_x_49:
        /* <DEDUP_REMOVED lines=12> */
.L_x_52:
[----:B------:R-:W-:Y:S05]  /*f8d0*/  BSYNC B1 ;  /* 0x0000000000017941 */ /* 0x000fea0003800000 */
.L_x_51:
        /* <DEDUP_REMOVED lines=12> */
.L_x_54:
[----:B------:R-:W-:Y:S05]  /*f9a0*/  BSYNC B1 ;  /* 0x0000000000017941 */ /* 0x000fea0003800000 */
.L_x_53:
        /* <DEDUP_REMOVED lines=12> */
.L_x_56:
[----:B------:R-:W-:Y:S05]  /*fa70*/  BSYNC B1 ;  /* 0x0000000000017941 */ /* 0x000fea0003800000 */
.L_x_55:
        /* <DEDUP_REMOVED lines=12> */
.L_x_58:
[----:B------:R-:W-:Y:S05]  /*fb40*/  BSYNC B1 ;  /* 0x0000000000017941 */ /* 0x000fea0003800000 */
.L_x_57:
        /* <DEDUP_REMOVED lines=12> */
.L_x_60:
[----:B------:R-:W-:Y:S05]  /*fc10*/  BSYNC B1 ;  /* 0x0000000000017941 */ /* 0x000fea0003800000 */
.L_x_59:
        /* <DEDUP_REMOVED lines=12> */
.L_x_62:
[----:B------:R-:W-:Y:S05]  /*fce0*/  BSYNC B1 ;  /* 0x0000000000017941 */ /* 0x000fea0003800000 */
.L_x_61:
        /* <DEDUP_REMOVED lines=12> */
.L_x_64:
[----:B------:R-:W-:Y:S05]  /*fdb0*/  BSYNC B1 ;  /* 0x0000000000017941 */ /* 0x000fea0003800000 */
.L_x_63:
        /* <DEDUP_REMOVED lines=12> */
.L_x_66:
[----:B------:R-:W-:Y:S05]  /*fe80*/  BSYNC B1 ;  /* 0x0000000000017941 */ /* 0x000fea0003800000 */
.L_x_65:
        /* <DEDUP_REMOVED lines=12> */
.L_x_68:
[----:B------:R-:W-:Y:S05]  /*ff50*/  BSYNC B1 ;  /* 0x0000000000017941 */ /* 0x000fea0003800000 */
.L_x_67:
        /* <DEDUP_REMOVED lines=12> */
.L_x_70:
[----:B------:R-:W-:Y:S05]  /*10020*/  BSYNC B1 ;  /* 0x0000000000017941 */ /* 0x000fea0003800000 */
.L_x_69:
        /* <DEDUP_REMOVED lines=12> */
.L_x_72:
[----:B------:R-:W-:Y:S05]  /*100f0*/  BSYNC B1 ;  /* 0x0000000000017941 */ /* 0x000fea0003800000 */
.L_x_71:
        /* <DEDUP_REMOVED lines=12> */
.L_x_74:
[----:B------:R-:W-:Y:S05]  /*101c0*/  BSYNC B1 ;  /* 0x0000000000017941 */ /* 0x000fea0003800000 */
.L_x_73:
        /* <DEDUP_REMOVED lines=12> */
.L_x_76:
[----:B------:R-:W-:Y:S05]  /*10290*/  BSYNC B1 ;  /* 0x0000000000017941 */ /* 0x000fea0003800000 */
.L_x_75:
        /* <DEDUP_REMOVED lines=12> */
.L_x_78:
[----:B------:R-:W-:Y:S05]  /*10360*/  BSYNC B1 ;  /* 0x0000000000017941 */ /* 0x000fea0003800000 */
.L_x_77:
        /* <DEDUP_REMOVED lines=12> */
.L_x_80:
[----:B------:R-:W-:Y:S05]  /*10430*/  BSYNC B1 ;  /* 0x0000000000017941 */ /* 0x000fea0003800000 */
.L_x_79:
        /* <DEDUP_REMOVED lines=12> */
.L_x_82:
[----:B------:R-:W-:Y:S05]  /*10500*/  BSYNC B1 ;  /* 0x0000000000017941 */ /* 0x000fea0003800000 */
.L_x_81:
        /* <DEDUP_REMOVED lines=12> */
.L_x_84:
[----:B------:R-:W-:Y:S05]  /*105d0*/  BSYNC B1 ;  /* 0x0000000000017941 */ /* 0x000fea0003800000 */
.L_x_83:
        /* <DEDUP_REMOVED lines=12> */
.L_x_86:
[----:B------:R-:W-:Y:S05]  /*106a0*/  BSYNC B1 ;  /* 0x0000000000017941 */ /* 0x000fea0003800000 */
.L_x_85:
        /* <DEDUP_REMOVED lines=12> */
.L_x_88:
[----:B------:R-:W-:Y:S05]  /*10770*/  BSYNC B1 ;  /* 0x0000000000017941 */ /* 0x000fea0003800000 */
.L_x_87:
        /* <DEDUP_REMOVED lines=12> */
.L_x_90:
[----:B------:R-:W-:Y:S05]  /*10840*/  BSYNC B1 ;  /* 0x0000000000017941 */ /* 0x000fea0003800000 */
.L_x_89:
        /* <DEDUP_REMOVED lines=12> */
.L_x_92:
[----:B------:R-:W-:Y:S05]  /*10910*/  BSYNC B1 ;  /* 0x0000000000017941 */ /* 0x000fea0003800000 */
.L_x_91:
        /* <DEDUP_REMOVED lines=12> */
.L_x_94:
[----:B------:R-:W-:Y:S05]  /*109e0*/  BSYNC B1 ;  /* 0x0000000000017941 */ /* 0x000fea0003800000 */
.L_x_93:
        /* <DEDUP_REMOVED lines=12> */
.L_x_96:
[----:B------:R-:W-:Y:S05]  /*10ab0*/  BSYNC B1 ;  /* 0x0000000000017941 */ /* 0x000fea0003800000 */
.L_x_95:
        /* <DEDUP_REMOVED lines=12> */
.L_x_98:
[----:B------:R-:W-:Y:S05]  /*10b80*/  BSYNC B1 ;  /* 0x0000000000017941 */ /* 0x000fea0003800000 */
.L_x_97:
        /* <DEDUP_REMOVED lines=12> */
.L_x_100:
[----:B------:R-:W-:Y:S05]  /*10c50*/  BSYNC B1 ;  /* 0x0000000000017941 */ /* 0x000fea0003800000 */
.L_x_99:
        /* <DEDUP_REMOVED lines=12> */
.L_x_102:
[----:B------:R-:W-:Y:S05]  /*10d20*/  BSYNC B1 ;  /* 0x0000000000017941 */ /* 0x000fea0003800000 */
.L_x_101:
        /* <DEDUP_REMOVED lines=12> */
.L_x_104:
[----:B------:R-:W-:Y:S05]  /*10df0*/  BSYNC B1 ;  /* 0x0000000000017941 */ /* 0x000fea0003800000 */
.L_x_103:
        /* <DEDUP_REMOVED lines=12> */
.L_x_106:
[----:B------:R-:W-:Y:S05]  /*10ec0*/  BSYNC B1 ;  /* 0x0000000000017941 */ /* 0x000fea0003800000 */
.L_x_105:
        /* <DEDUP_REMOVED lines=12> */
.L_x_108:
[----:B------:R-:W-:Y:S05]  /*10f90*/  BSYNC B1 ;  /* 0x0000000000017941 */ /* 0x000fea0003800000 */
.L_x_107:
        /* <DEDUP_REMOVED lines=12> */
.L_x_110:
[----:B------:R-:W-:Y:S05]  /*11060*/  BSYNC B1 ;  /* 0x0000000000017941 */ /* 0x000fea0003800000 */
.L_x_109:
        /* <DEDUP_REMOVED lines=12> */
.L_x_112:
[----:B------:R-:W-:Y:S05]  /*11130*/  BSYNC B1 ;  /* 0x0000000000017941 */ /* 0x000fea0003800000 */
.L_x_111:
        /* <DEDUP_REMOVED lines=12> */
.L_x_114:
[----:B------:R-:W-:Y:S05]  /*11200*/  BSYNC B1 ;  /* 0x0000000000017941 */ /* 0x000fea0003800000 */
.L_x_113:
        /* <DEDUP_REMOVED lines=12> */
.L_x_116:
[----:B------:R-:W-:Y:S05]  /*112d0*/  BSYNC B1 ;  /* 0x0000000000017941 */ /* 0x000fea0003800000 */
.L_x_115:
        /* <DEDUP_REMOVED lines=12> */
.L_x_118:
[----:B------:R-:W-:Y:S05]  /*113a0*/  BSYNC B1 ;  /* 0x0000000000017941 */ /* 0x000fea0003800000 */
.L_x_117:
        /* <DEDUP_REMOVED lines=12> */
.L_x_120:
[----:B------:R-:W-:Y:S05]  /*11470*/  BSYNC B1 ;  /* 0x0000000000017941 */ /* 0x000fea0003800000 */
.L_x_119:
        /* <DEDUP_REMOVED lines=12> */
.L_x_122:
[----:B------:R-:W-:Y:S05]  /*11540*/  BSYNC B1 ;  /* 0x0000000000017941 */ /* 0x000fea0003800000 */
.L_x_121:
        /* <DEDUP_REMOVED lines=12> */
.L_x_124:
[----:B------:R-:W-:Y:S05]  /*11610*/  BSYNC B1 ;  /* 0x0000000000017941 */ /* 0x000fea0003800000 */
.L_x_123:
[----:B-----5:R-:W-:Y:S01]  /*11620*/  LOP3.LUT R6, R6, 0xff, RZ, 0xc0, !PT ;  /* 0x000000ff06067812 */ /* 0x020fe200078ec0ff */
[----:B------:R-:W-:Y:S01]  /*11630*/  BSSY B1, `(.L_x_125) ;  /* 0x000000b000017945 */ /* 0x000fe20003800000 */
[----:B------:R-:W-:Y:S02]  /*11640*/  ISETP.LT.OR P2, PT, R0, 0x52, !P1 ;  /* 0x000000520000780c */ /* 0x000fe40004f41670 */
[----:B------:R-:W-:-:S05]  /*11650*/  F2FP.F16.E4M3.UNPACK_B R6, R6 ;  /* 0x00000006ff06723e */ /* 0x000fca00020006ff */
[----:B------:R-:W-:-:S05]  /*11660*/  HADD2.F32 R6, -RZ, R6.H0_H0 ;  /* 0x20000006ff067230 */ /* 0x000fca0000004100 */
[----:B------:R-:W-:-:S04]  /*11670*/  FMUL R6, R6, UR23 ;  /* 0x0000001706067c20 */ /* 0x000fc80008400000 */
[----:B------:R-:W-:-:S05]  /*11680*/  FFMA R6, R174, UR22, R6 ;  /* 0x00000016ae067c23 */ /* 0x000fca0008000006 */
[----:B0-----:R-:W-:Y:S02]  /*11690*/  F2FP.SATFINITE.E4M3.F32.PACK_AB_MERGE_C R7, RZ, R6, RZ ;  /* 0x00000006ff07723e */ /* 0x001fe400048070ff */
[----:B------:R-:W-:-:S03]  /*116a0*/  PRMT R6, RZ, 0x7610, R6 ;  /* 0x00007610ff067816 */ /* 0x000fc60000000006 */
[----:B------:R0:W-:Y:S01]  /*116b0*/  @!P3 STG.E.U8 desc[UR20][R24.64+0x50], R7 ;  /* 0x000050071800b986 */ /* 0x0001e2000c101114 */
[----:B------:R-:W-:Y:S05]  /*116c0*/  @P2 BRA `(.L_x_126) ;  /* 0x0000000000042947 */ /* 0x000fea0003800000 */
[----:B------:R0:W5:Y:S02]  /*116d0*/  LDG.E.U8 R6, desc[UR20][R4.64+0x51] ;  /* 0x0000511404067981 */ /* 0x000164000c1e1100 */
.L_x_126:
[----:B------:R-:W-:Y:S05]  /*116e0*/  BSYNC B1 ;  /* 0x0000000000017941 */ /* 0x000fea0003800000 */
.L_x_125:
        /* <DEDUP_REMOVED lines=12> */
.L_x_128:
[----:B------:R-:W-:Y:S05]  /*117b0*/  BSYNC B1 ;  /* 0x0000000000017941 */ /* 0x000fea0003800000 */
.L_x_127:
        /* <DEDUP_REMOVED lines=12> */
.L_x_130:
[----:B------:R-:W-:Y:S05]  /*11880*/  BSYNC B1 ;  /* 0x0000000000017941 */ /* 0x000fea0003800000 */
.L_x_129:
        /* <DEDUP_REMOVED lines=12> */
.L_x_132:
[----:B------:R-:W-:Y:S05]  /*11950*/  BSYNC B1 ;  /* 0x0000000000017941 */ /* 0x000fea0003800000 */
.L_x_131:
[----:B-----5:R-:W-:Y:S01]  /*11960*/  LOP3.LUT R6, R6, 0xff, RZ, 0xc0, !PT ;  /* 0x000000ff06067812 */ /* 0x020fe200078ec0ff */
[----:B------:R-:W-:Y:S01]  /*11970*/  BSSY B1, `(.L_x_133) ;  /* 0x000000b000017945 */ /* 0x000fe20003800000 */
[----:B------:R-:W-:Y:S02]  /*11980*/  ISETP.LT.OR P2, PT, R0, 0x5a, !P1 ;  /* 0x0000005a0000780c */ /* 0x000fe40004f41670 */
[----:B------:R-:W-:-:S05]  /*11990*/  F2FP.F16.E4M3.UNPACK_B R6, R6 ;  /* 0x00000006ff06723e */ /* 0x000fca00020006ff */
[----:B------:R-:W-:-:S05]  /*119a0*/  HADD2.F32 R6, -RZ, R6.H0_H0 ;  /* 0x20000006ff067230 */ /* 0x000fca0000004100 */
[----:B0-----:R-:W-:Y:S01]  /*119b0*/  FMUL R7, R6, UR23 ;  /* 0x0000001706077c20 */ /* 0x001fe20008400000 */
[----:B------:R-:W-:-:S03]  /*119c0*/  PRMT R6, RZ, 0x7610, R6 ;  /* 0x00007610ff067816 */ /* 0x000fc60000000006 */
[----:B------:R-:W-:-:S05]  /*119d0*/  FFMA R7, R178, UR22, R7 ;  /* 0x00000016b2077c23 */ /* 0x000fca0008000007 */
[----:B------:R-:W-:-:S05]  /*119e0*/  F2FP.SATFINITE.E4M3.F32.PACK_AB_MERGE_C R7, RZ, R7, RZ ;  /* 0x00000007ff07723e */ /* 0x000fca00048070ff */
[----:B------:R0:W-:Y:S01]  /*119f0*/  @!P3 STG.E.U8 desc[UR20][R24.64+0x58], R7 ;  /* 0x000058071800b986 */ /* 0x0001e2000c101114 */
[----:B------:R-:W-:Y:S05]  /*11a00*/  @P2 BRA `(.L_x_134) ;  /* 0x0000000000042947 */ /* 0x000fea0003800000 */
[----:B------:R0:W5:Y:S02]  /*11a10*/  LDG.E.U8 R6, desc[UR20][R4.64+0x59] ;  /* 0x0000591404067981 */ /* 0x000164000c1e1100 */
.L_x_134:
[----:B------:R-:W-:Y:S05]  /*11a20*/  BSYNC B1 ;  /* 0x0000000000017941 */ /* 0x000fea0003800000 */
.L_x_133:
        /* <DEDUP_REMOVED lines=12> */
.L_x_136:
[----:B------:R-:W-:Y:S05]  /*11af0*/  BSYNC B1 ;  /* 0x0000000000017941 */ /* 0x000fea0003800000 */
.L_x_135:
        /* <DEDUP_REMOVED lines=12> */
.L_x_138:
[----:B------:R-:W-:Y:S05]  /*11bc0*/  BSYNC B1 ;  /* 0x0000000000017941 */ /* 0x000fea0003800000 */
.L_x_137:
        /* <DEDUP_REMOVED lines=12> */
.L_x_140:
[----:B------:R-:W-:Y:S05]  /*11c90*/  BSYNC B1 ;  /* 0x0000000000017941 */ /* 0x000fea0003800000 */
.L_x_139:
        /* <DEDUP_REMOVED lines=12> */
.L_x_142:
[----:B------:R-:W-:Y:S05]  /*11d60*/  BSYNC B1 ;  /* 0x0000000000017941 */ /* 0x000fea0003800000 */
.L_x_141:
        /* <DEDUP_REMOVED lines=12> */
.L_x_144:
[----:B------:R-:W-:Y:S05]  /*11e30*/  BSYNC B1 ;  /* 0x0000000000017941 */ /* 0x000fea0003800000 */
.L_x_143:
        /* <DEDUP_REMOVED lines=12> */
.L_x_146:
[----:B------:R-:W-:Y:S05]  /*11f00*/  BSYNC B1 ;  /* 0x0000000000017941 */ /* 0x000fea0003800000 */
.L_x_145:
        /* <DEDUP_REMOVED lines=12> */
.L_x_148:
[----:B------:R-:W-:Y:S05]  /*11fd0*/  BSYNC B1 ;  /* 0x0000000000017941 */ /* 0x000fea0003800000 */
.L_x_147:
        /* <DEDUP_REMOVED lines=12> */
.L_x_150:
[----:B------:R-:W-:Y:S05]  /*120a0*/  BSYNC B1 ;  /* 0x0000000000017941 */ /* 0x000fea0003800000 */
.L_x_149:
        /* <DEDUP_REMOVED lines=12> */
.L_x_152:
[----:B------:R-:W-:Y:S05]  /*12170*/  BSYNC B1 ;  /* 0x0000000000017941 */ /* 0x000fea0003800000 */
.L_x_151:
        /* <DEDUP_REMOVED lines=12> */
.L_x_154:
[----:B------:R-:W-:Y:S05]  /*12240*/  BSYNC B1 ;  /* 0x0000000000017941 */ /* 0x000fea0003800000 */
.L_x_153:
        /* <DEDUP_REMOVED lines=12> */
.L_x_156:
[----:B------:R-:W-:Y:S05]  /*12310*/  BSYNC B1 ;  /* 0x0000000000017941 */ /* 0x000fea0003800000 */
.L_x_155:
        /* <DEDUP_REMOVED lines=12> */
.L_x_158:
[----:B------:R-:W-:Y:S05]  /*123e0*/  BSYNC B1 ;  /* 0x0000000000017941 */ /* 0x000fea0003800000 */
.L_x_157:
        /* <DEDUP_REMOVED lines=12> */
.L_x_160:
[----:B------:R-:W-:Y:S05]  /*124b0*/  BSYNC B1 ;  /* 0x0000000000017941 */ /* 0x000fea0003800000 */
.L_x_159:
        /* <DEDUP_REMOVED lines=12> */
.L_x_162:
[----:B------:R-:W-:Y:S05]  /*12580*/  BSYNC B1 ;  /* 0x0000000000017941 */ /* 0x000fea0003800000 */
.L_x_161:
        /* <DEDUP_REMOVED lines=12> */
.L_x_164:
[----:B------:R-:W-:Y:S05]  /*12650*/  BSYNC B1 ;  /* 0x0000000000017941 */ /* 0x000fea0003800000 */
.L_x_163:
        /* <DEDUP_REMOVED lines=12> */
.L_x_166:
[----:B------:R-:W-:Y:S05]  /*12720*/  BSYNC B1 ;  /* 0x0000000000017941 */ /* 0x000fea0003800000 */
.L_x_165:
        /* <DEDUP_REMOVED lines=12> */
.L_x_168:
[----:B------:R-:W-:Y:S05]  /*127f0*/  BSYNC B1 ;  /* 0x0000000000017941 */ /* 0x000fea0003800000 */
.L_x_167:
        /* <DEDUP_REMOVED lines=12> */
.L_x_170:
[----:B------:R-:W-:Y:S05]  /*128c0*/  BSYNC B1 ;  /* 0x0000000000017941 */ /* 0x000fea0003800000 */
.L_x_169:
        /* <DEDUP_REMOVED lines=12> */
.L_x_172:
[----:B------:R-:W-:Y:S05]  /*12990*/  BSYNC B1 ;  /* 0x0000000000017941 */ /* 0x000fea0003800000 */
.L_x_171:
        /* <DEDUP_REMOVED lines=12> */
.L_x_174:
[----:B------:R-:W-:Y:S05]  /*12a60*/  BSYNC B1 ;  /* 0x0000000000017941 */ /* 0x000fea0003800000 */
.L_x_173:
        /* <DEDUP_REMOVED lines=12> */
.L_x_176:
[----:B------:R-:W-:Y:S05]  /*12b30*/  BSYNC B1 ;  /* 0x0000000000017941 */ /* 0x000fea0003800000 */
.L_x_175:
        /* <DEDUP_REMOVED lines=12> */
.L_x_178:
[----:B------:R-:W-:Y:S05]  /*12c00*/  BSYNC B1 ;  /* 0x0000000000017941 */ /* 0x000fea0003800000 */
.L_x_177:
        /* <DEDUP_REMOVED lines=12> */
.L_x_180:
[----:B------:R-:W-:Y:S05]  /*12cd0*/  BSYNC B1 ;  /* 0x0000000000017941 */ /* 0x000fea0003800000 */
.L_x_179:
        /* <DEDUP_REMOVED lines=12> */
.L_x_182:
[----:B------:R-:W-:Y:S05]  /*12da0*/  BSYNC B1 ;  /* 0x0000000000017941 */ /* 0x000fea0003800000 */
.L_x_181:
        /* <DEDUP_REMOVED lines=12> */
.L_x_184:
[----:B------:R-:W-:Y:S05]  /*12e70*/  BSYNC B1 ;  /* 0x0000000000017941 */ /* 0x000fea0003800000 */
.L_x_183:
        /* <DEDUP_REMOVED lines=12> */
.L_x_186:
[----:B------:R-:W-:Y:S05]  /*12f40*/  BSYNC B1 ;  /* 0x0000000000017941 */ /* 0x000fea0003800000 */
.L_x_185:
        /* <DEDUP_REMOVED lines=12> */
.L_x_188:
[----:B------:R-:W-:Y:S05]  /*13010*/  BSYNC B1 ;  /* 0x0000000000017941 */ /* 0x000fea0003800000 */
.L_x_187:
        /* <DEDUP_REMOVED lines=12> */
.L_x_190:
[----:B------:R-:W-:Y:S05]  /*130e0*/  BSYNC B1 ;  /* 0x0000000000017941 */ /* 0x000fea0003800000 */
.L_x_189:
        /* <DEDUP_REMOVED lines=12> */
.L_x_192:
[----:B------:R-:W-:Y:S05]  /*131b0*/  BSYNC B1 ;  /* 0x0000000000017941 */ /* 0x000fea0003800000 */
.L_x_191:
        /* <DEDUP_REMOVED lines=12> */
.L_x_194:
[----:B------:R-:W-:Y:S05]  /*13280*/  BSYNC B1 ;  /* 0x0000000000017941 */ /* 0x000fea0003800000 */
.L_x_193:
        /* <DEDUP_REMOVED lines=12> */
.L_x_196:
[----:B------:R-:W-:Y:S05]  /*13350*/  BSYNC B1 ;  /* 0x0000000000017941 */ /* 0x000fea0003800000 */
.L_x_195:
        /* <DEDUP_REMOVED lines=12> */
.L_x_198:
[----:B------:R-:W-:Y:S05]  /*13420*/  BSYNC B1 ;  /* 0x0000000000017941 */ /* 0x000fea0003800000 */
.L_x_197:
        /* <DEDUP_REMOVED lines=12> */
.L_x_200:
[----:B------:R-:W-:Y:S05]  /*134f0*/  BSYNC B1 ;  /* 0x0000000000017941 */ /* 0x000fea0003800000 */
.L_x_199:
        /* <DEDUP_REMOVED lines=12> */
.L_x_202:
[----:B------:R-:W-:Y:S05]  /*135c0*/  BSYNC B1 ;  /* 0x0000000000017941 */ /* 0x000fea0003800000 */
.L_x_201:
        /* <DEDUP_REMOVED lines=12> */
.L_x_204:
[----:B------:R-:W-:Y:S05]  /*13690*/  BSYNC B1 ;  /* 0x0000000000017941 */ /* 0x000fea0003800000 */
.L_x_203:
        /* <DEDUP_REMOVED lines=12> */
.L_x_206:
[----:B------:R-:W-:Y:S05]  /*13760*/  BSYNC B1 ;  /* 0x0000000000017941 */ /* 0x000fea0003800000 */
.L_x_205:
        /* <DEDUP_REMOVED lines=12> */
.L_x_208:
[----:B------:R-:W-:Y:S05]  /*13830*/  BSYNC B1 ;  /* 0x0000000000017941 */ /* 0x000fea0003800000 */
.L_x_207:
        /* <DEDUP_REMOVED lines=12> */
.L_x_210:
[----:B------:R-:W-:Y:S05]  /*13900*/  BSYNC B1 ;  /* 0x0000000000017941 */ /* 0x000fea0003800000 */
.L_x_209:
        /* <DEDUP_REMOVED lines=12> */
.L_x_212:
[----:B------:R-:W-:Y:S05]  /*139d0*/  BSYNC B1 ;  /* 0x0000000000017941 */ /* 0x000fea0003800000 */
.L_x_211:
        /* <DEDUP_REMOVED lines=12> */
.L_x_214:
[----:B------:R-:W-:Y:S05]  /*13aa0*/  BSYNC B1 ;  /* 0x0000000000017941 */ /* 0x000fea0003800000 */
.L_x_213:
        /* <DEDUP_REMOVED lines=12> */
.L_x_216:
[----:B------:R-:W-:Y:S05]  /*13b70*/  BSYNC B1 ;  /* 0x0000000000017941 */ /* 0x000fea0003800000 */
.L_x_215:
        /* <DEDUP_REMOVED lines=12> */
.L_x_218:
[----:B------:R-:W-:Y:S05]  /*13c40*/  BSYNC B1 ;  /* 0x0000000000017941 */ /* 0x000fea0003800000 */
.L_x_217:
        /* <DEDUP_REMOVED lines=12> */
.L_x_220:
[----:B------:R-:W-:Y:S05]  /*13d10*/  BSYNC B1 ;  /* 0x0000000000017941 */ /* 0x000fea0003800000 */
.L_x_219:
        /* <DEDUP_REMOVED lines=12> */
.L_x_222:
[----:B------:R-:W-:Y:S05]  /*13de0*/  BSYNC B1 ;  /* 0x0000000000017941 */ /* 0x000fea0003800000 */
.L_x_221:
        /* <DEDUP_REMOVED lines=12> */
.L_x_224:
[----:B------:R-:W-:Y:S05]  /*13eb0*/  BSYNC B1 ;  /* 0x0000000000017941 */ /* 0x000fea0003800000 */
.L_x_223:
        /* <DEDUP_REMOVED lines=12> */
.L_x_226:
[----:B------:R-:W-:Y:S05]  /*13f80*/  BSYNC B1 ;  /* 0x0000000000017941 */ /* 0x000fea0003800000 */
.L_x_225:
        /* <DEDUP_REMOVED lines=12> */
.L_x_228:
[----:B------:R-:W-:Y:S05]  /*14050*/  BSYNC B1 ;  /* 0x0000000000017941 */ /* 0x000fea0003800000 */
.L_x_227:
        /* <DEDUP_REMOVED lines=12> */
.L_x_230:
[----:B------:R-:W-:Y:S05]  /*14120*/  BSYNC B1 ;  /* 0x0000000000017941 */ /* 0x000fea0003800000 */
.L_x_229:
        /* <DEDUP_REMOVED lines=12> */
.L_x_232:
[----:B------:R-:W-:Y:S05]  /*141f0*/  BSYNC B1 ;  /* 0x0000000000017941 */ /* 0x000fea0003800000 */
.L_x_231:
        /* <DEDUP_REMOVED lines=12> */
.L_x_234:
[----:B------:R-:W-:Y:S05]  /*142c0*/  BSYNC B1 ;  /* 0x0000000000017941 */ /* 0x000fea0003800000 */
.L_x_233:
        /* <DEDUP_REMOVED lines=12> */
.L_x_236:
[----:B------:R-:W-:Y:S05]  /*14390*/  BSYNC B1 ;  /* 0x0000000000017941 */ /* 0x000fea0003800000 */
.L_x_235:
        /* <DEDUP_REMOVED lines=12> */
.L_x_238:
[----:B------:R-:W-:Y:S05]  /*14460*/  BSYNC B1 ;  /* 0x0000000000017941 */ /* 0x000fea0003800000 */
.L_x_237:
        /* <DEDUP_REMOVED lines=12> */
.L_x_240:
[----:B------:R-:W-:Y:S05]  /*14530*/  BSYNC B1 ;  /* 0x0000000000017941 */ /* 0x000fea0003800000 */
.L_x_239:
        /* <DEDUP_REMOVED lines=12> */
.L_x_242:
[----:B------:R-:W-:Y:S05]  /*14600*/  BSYNC B1 ;  /* 0x0000000000017941 */ /* 0x000fea0003800000 */
.L_x_241:
        /* <DEDUP_REMOVED lines=12> */
.L_x_244:
[----:B------:R-:W-:Y:S05]  /*146d0*/  BSYNC B1 ;  /* 0x0000000000017941 */ /* 0x000fea0003800000 */
.L_x_243:
        /* <DEDUP_REMOVED lines=12> */
.L_x_246:
[----:B------:R-:W-:Y:S05]  /*147a0*/  BSYNC B1 ;  /* 0x0000000000017941 */ /* 0x000fea0003800000 */
.L_x_245:
        /* <DEDUP_REMOVED lines=12> */
.L_x_248:
[----:B------:R-:W-:Y:S05]  /*14870*/  BSYNC B1 ;  /* 0x0000000000017941 */ /* 0x000fea0003800000 */
.L_x_247:
        /* <DEDUP_REMOVED lines=12> */
.L_x_250:
[----:B------:R-:W-:Y:S05]  /*14940*/  BSYNC B1 ;  /* 0x0000000000017941 */ /* 0x000fea0003800000 */
.L_x_249:
        /* <DEDUP_REMOVED lines=12> */
.L_x_252:
[----:B------:R-:W-:Y:S05]  /*14a10*/  BSYNC B1 ;  /* 0x0000000000017941 */ /* 0x000fea0003800000 */
.L_x_251:
[----:B0-----:R-:W2:Y:S01]  /*14a20*/  LDL.LU R7, [R1+0x200] ;  /* 0x0002000001077983 */ /* 0x001ea20000300800 */
[----:B-----5:R-:W-:Y:S01]  /*14a30*/  LOP3.LUT R6, R6, 0xff, RZ, 0xc0, !PT ;  /* 0x000000ff06067812 */ /* 0x020fe200078ec0ff */
[----:B------:R-:W-:Y:S01]  /*14a40*/  BSSY B1, `(.L_x_253) ;  /* 0x000000b000017945 */ /* 0x000fe20003800000 */
[----:B------:R-:W-:Y:S02]  /*14a50*/  ISETP.LT.OR P2, PT, R0, 0xd2, !P1 ;  /* 0x000000d20000780c */ /* 0x000fe40004f41670 */
[----:B------:R-:W-:-:S05]  /*14a60*/  F2FP.F16.E4M3.UNPACK_B R6, R6 ;  /* 0x00000006ff06723e */ /* 0x000fca00020006ff */
[----:B------:R-:W-:-:S05]  /*14a70*/  HADD2.F32 R6, -RZ, R6.H0_H0 ;  /* 0x20000006ff067230 */ /* 0x000fca0000004100 */
[----:B------:R-:W-:-:S04]  /*14a80*/  FMUL R6, R6, UR23 ;  /* 0x0000001706067c20 */ /* 0x000fc80008400000 */
[----:B--2---:R-:W-:-:S05]  /*14a90*/  FFMA R6, R7, UR22, R6 ;  /* 0x0000001607067c23 */ /* 0x004fca0008000006 */
[----:B------:R-:W-:Y:S02]  /*14aa0*/  F2FP.SATFINITE.E4M3.F32.PACK_AB_MERGE_C R7, RZ, R6, RZ ;  /* 0x00000006ff07723e */ /* 0x000fe400048070ff */
[----:B------:R-:W-:-:S03]  /*14ab0*/  PRMT R6, RZ, 0x7610, R6 ;  /* 0x00007610ff067816 */ /* 0x000fc60000000006 */
[----:B------:R0:W-:Y:S01]  /*14ac0*/  @!P3 STG.E.U8 desc[UR20][R24.64+0xd0], R7 ;  /* 0x0000d0071800b986 */ /* 0x0001e2000c101114 */
[----:B------:R-:W-:Y:S05]  /*14ad0*/  @P2 BRA `(.L_x_254) ;  /* 0x0000000000042947 */ /* 0x000fea0003800000 */
[----:B------:R2:W5:Y:S02]  /*14ae0*/  LDG.E.U8 R6, desc[UR20][R4.64+0xd1] ;  /* 0x0000d11404067981 */ /* 0x000564000c1e1100 */
.L_x_254:
[----:B------:R-:W-:Y:S05]  /*14af0*/  BSYNC B1 ;  /* 0x0000000000017941 */ /* 0x000fea0003800000 */
.L_x_253:
[----:B0-----:R-:W3:Y:S01]  /*14b00*/  LDL.LU R7, [R1+0x204] ;  /* 0x0002040001077983 */ /* 0x001ee20000300800 */
[----:B-----5:R-:W-:Y:S01]  /*14b10*/  LOP3.LUT R6, R6, 0xff, RZ, 0xc0, !PT ;  /* 0x000000ff06067812 */ /* 0x020fe200078ec0ff */
[----:B------:R-:W-:Y:S01]  /*14b20*/  BSSY B1, `(.L_x_255) ;  /* 0x000000b000017945 */ /* 0x000fe20003800000 */
[----:B------:R-:W-:Y:S02]  /*14b30*/  ISETP.LT.OR P3, PT, R0, 0xd9, !P0 ;  /* 0x000000d90000780c */ /* 0x000fe40004761670 */
[----:B------:R-:W-:-:S05]  /*14b40*/  F2FP.F16.E4M3.UNPACK_B R6, R6 ;  /* 0x00000006ff06723e */ /* 0x000fca00020006ff */
[----:B------:R-:W-:-:S05]  /*14b50*/  HADD2.F32 R6, -RZ, R6.H0_H0 ;  /* 0x20000006ff067230 */ /* 0x000fca0000004100 */
[----:B------:R-:W-:-:S04]  /*14b60*/  FMUL R6, R6, UR23 ;  /* 0x0000001706067c20 */ /* 0x000fc80008400000 */
[----:B---3--:R-:W-:-:S05]  /*14b70*/  FFMA R6, R7, UR22, R6 ;  /* 0x0000001607067c23 */ /* 0x008fca0008000006 */
[----:B------:R-:W-:Y:S02]  /*14b80*/  F2FP.SATFINITE.E4M3.F32.PACK_AB_MERGE_C R7, RZ, R6, RZ ;  /* 0x00000006ff07723e */ /* 0x000fe400048070ff */
[----:B------:R-:W-:-:S03]  /*14b90*/  PRMT R6, RZ, 0x7610, R6 ;  /* 0x00007610ff067816 */ /* 0x000fc60000000006 */
[----:B------:R0:W-:Y:S01]  /*14ba0*/  @!P2 STG.E.U8 desc[UR20][R24.64+0xd1], R7 ;  /* 0x0000d1071800a986 */ /* 0x0001e2000c101114 */
[----:B------:R-:W-:Y:S05]  /*14bb0*/  @P3 BRA `(.L_x_256) ;  /* 0x0000000000043947 */ /* 0x000fea0003800000 */
[----:B------:R3:W5:Y:S02]  /*14bc0*/  LDG.E.U8 R6, desc[UR20][R30.64+0xd8] ;  /* 0x0000d8141e067981 */ /* 0x000764000c1e1100 */
.L_x_256:
[----:B------:R-:W-:Y:S05]  /*14bd0*/  BSYNC B1 ;  /* 0x0000000000017941 */ /* 0x000fea0003800000 */
.L_x_255:
        /* <DEDUP_REMOVED lines=13> */
.L_x_258:
[----:B------:R-:W-:Y:S05]  /*14cb0*/  BSYNC B1 ;  /* 0x0000000000017941 */ /* 0x000fea0003800000 */
.L_x_257:
        /* <DEDUP_REMOVED lines=13> */
.L_x_260:
[----:B------:R-:W-:Y:S05]  /*14d90*/  BSYNC B1 ;  /* 0x0000000000017941 */ /* 0x000fea0003800000 */
.L_x_259:
        /* <DEDUP_REMOVED lines=13> */
.L_x_262:
[----:B------:R-:W-:Y:S05]  /*14e70*/  BSYNC B1 ;  /* 0x0000000000017941 */ /* 0x000fea0003800000 */
.L_x_261:
        /* <DEDUP_REMOVED lines=13> */
.L_x_264:
[----:B------:R-:W-:Y:S05]  /*14f50*/  BSYNC B1 ;  /* 0x0000000000017941 */ /* 0x000fea0003800000 */
.L_x_263:
        /* <DEDUP_REMOVED lines=13> */
.L_x_266:
[----:B------:R-:W-:Y:S05]  /*15030*/  BSYNC B1 ;  /* 0x0000000000017941 */ /* 0x000fea0003800000 */
.L_x_265:
        /* <DEDUP_REMOVED lines=13> */
.L_x_268:
[----:B------:R-:W-:Y:S05]  /*15110*/  BSYNC B1 ;  /* 0x0000000000017941 */ /* 0x000fea0003800000 */
.L_x_267:
        /* <DEDUP_REMOVED lines=13> */
.L_x_270:
[----:B------:R-:W-:Y:S05]  /*151f0*/  BSYNC B1 ;  /* 0x0000000000017941 */ /* 0x000fea0003800000 */
.L_x_269:
        /* <DEDUP_REMOVED lines=13> */
.L_x_272:
[----:B------:R-:W-:Y:S05]  /*152d0*/  BSYNC B1 ;  /* 0x0000000000017941 */ /* 0x000fea0003800000 */
.L_x_271:
        /* <DEDUP_REMOVED lines=13> */
.L_x_274:
[----:B------:R-:W-:Y:S05]  /*153b0*/  BSYNC B1 ;  /* 0x0000000000017941 */ /* 0x000fea0003800000 */
.L_x_273:
        /* <DEDUP_REMOVED lines=13> */
.L_x_276:
[----:B------:R-:W-:Y:S05]  /*15490*/  BSYNC B1 ;  /* 0x0000000000017941 */ /* 0x000fea0003800000 */
.L_x_275:
        /* <DEDUP_REMOVED lines=13> */
.L_x_278:
[----:B------:R-:W-:Y:S05]  /*15570*/  BSYNC B1 ;  /* 0x0000000000017941 */ /* 0x000fea0003800000 */
.L_x_277:
        /* <DEDUP_REMOVED lines=13> */
.L_x_280:
[----:B------:R-:W-:Y:S05]  /*15650*/  BSYNC B1 ;  /* 0x0000000000017941 */ /* 0x000fea0003800000 */
.L_x_279:
        /* <DEDUP_REMOVED lines=13> */
.L_x_282:
[----:B------:R-:W-:Y:S05]  /*15730*/  BSYNC B1 ;  /* 0x0000000000017941 */ /* 0x000fea0003800000 */
.L_x_281:
        /* <DEDUP_REMOVED lines=13> */
.L_x_284:
[----:B------:R-:W-:Y:S05]  /*15810*/  BSYNC B1 ;  /* 0x0000000000017941 */ /* 0x000fea0003800000 */
.L_x_283:
        /* <DEDUP_REMOVED lines=13> */
.L_x_286:
[----:B------:R-:W-:Y:S05]  /*158f0*/  BSYNC B1 ;  /* 0x0000000000017941 */ /* 0x000fea0003800000 */
.L_x_285:
        /* <DEDUP_REMOVED lines=13> */
.L_x_288:
[----:B------:R-:W-:Y:S05]  /*159d0*/  BSYNC B1 ;  /* 0x0000000000017941 */ /* 0x000fea0003800000 */
.L_x_287:
        /* <DEDUP_REMOVED lines=13> */
.L_x_290:
[----:B------:R-:W-:Y:S05]  /*15ab0*/  BSYNC B1 ;  /* 0x0000000000017941 */ /* 0x000fea0003800000 */
.L_x_289:
        /* <DEDUP_REMOVED lines=13> */
.L_x_292:
[----:B------:R-:W-:Y:S05]  /*15b90*/  BSYNC B1 ;  /* 0x0000000000017941 */ /* 0x000fea0003800000 */
.L_x_291:
[----:B0-----:R-:W2:Y:S01]  /*15ba0*/  LDL.LU R3, [R1+0x250] ;  /* 0x0002500001037983 */ /* 0x001ea20000300800 */
[----:B-----5:R-:W-:Y:S01]  /*15bb0*/  LOP3.LUT R6, R6, 0xff, RZ, 0xc0, !PT ;  /* 0x000000ff06067812 */ /* 0x020fe200078ec0ff */
[----:B------:R-:W-:Y:S01]  /*15bc0*/  BSSY B1, `(.L_x_293) ;  /* 0x000000b000017945 */ /* 0x000fe20003800000 */
[----:B------:R-:W-:Y:S02]  /*15bd0*/  ISETP.LT.OR P1, PT, R0, 0xfa, !P1 ;  /* 0x000000fa0000780c */ /* 0x000fe40004f21670 */
[----:B------:R-:W-:Y:S02]  /*15be0*/  F2FP.F16.E4M3.UNPACK_B R6, R6 ;  /* 0x00000006ff06723e */ /* 0x000fe400020006ff */
[----:B------:R-:W-:-:S03]  /*15bf0*/  PRMT R2, RZ, 0x7610, R2 ;  /* 0x00007610ff027816 */ /* 0x000fc60000000002 */
[----:B------:R-:W-:-:S05]  /*15c00*/  HADD2.F32 R6, -RZ, R6.H0_H0 ;  /* 0x20000006ff067230 */ /* 0x000fca0000004100 */
[----:B------:R-:W-:-:S04]  /*15c10*/  FMUL R6, R6, UR23 ;  /* 0x0000001706067c20 */ /* 0x000fc80008400000 */
[----:B--2---:R-:W-:-:S05]  /*15c20*/  FFMA R6, R3, UR22, R6 ;  /* 0x0000001603067c23 */ /* 0x004fca0008000006 */
[----:B------:R-:W-:-:S05]  /*15c30*/  F2FP.SATFINITE.E4M3.F32.PACK_AB_MERGE_C R3, RZ, R6, RZ ;  /* 0x00000006ff03723e */ /* 0x000fca00048070ff */
[----:B------:R0:W-:Y:S01]  /*15c40*/  @!P2 STG.E.U8 desc[UR20][R24.64+0xf8], R3 ;  /* 0x0000f8031800a986 */ /* 0x0001e2000c101114 */
[----:B------:R-:W-:Y:S05]  /*15c50*/  @P1 BRA `(.L_x_294) ;  /* 0x0000000000041947 */ /* 0x000fea0003800000 */
[----:B------:R2:W5:Y:S02]  /*15c60*/  LDG.E.U8 R2, desc[UR20][R4.64+0xf9] ;  /* 0x0000f91404027981 */ /* 0x000564000c1e1100 */
.L_x_294:
[----:B------:R-:W-:Y:S05]  /*15c70*/  BSYNC B1 ;  /* 0x0000000000017941 */ /* 0x000fea0003800000 */
.L_x_293:
[----:B------:R-:W2:Y:S01]  /*15c80*/  LDL.LU R7, [R1+0x254] ;  /* 0x0002540001077983 */ /* 0x000ea20000300800 */
[----:B-----5:R-:W-:Y:S01]  /*15c90*/  LOP3.LUT R2, R2, 0xff, RZ, 0xc0, !PT ;  /* 0x000000ff02027812 */ /* 0x020fe200078ec0ff */
[----:B------:R-:W-:Y:S01]  /*15ca0*/  BSSY B1, `(.L_x_295) ;  /* 0x0000013000017945 */ /* 0x000fe20003800000 */
[----:B--234-:R-:W-:Y:S02]  /*15cb0*/  IADD3 R5, P0, R33, 0x80, RZ ;  /* 0x0000008021057810 */ /* 0x01cfe40007f1e0ff */
[----:B------:R-:W-:-:S03]  /*15cc0*/  F2FP.F16.E4M3.UNPACK_B R2, R2 ;  /* 0x00000002ff02723e */ /* 0x000fc600020006ff */
[----:B0-----:R-:W-:Y:S01]  /*15cd0*/  IMAD.X R3, RZ, RZ, R35, P0 ;  /* 0x000000ffff037224 */ /* 0x001fe200000e0623 */
[----:B------:R-:W-:Y:S01]  /*15ce0*/  ISETP.GE.AND P0, PT, R32, 0x81, PT ;  /* 0x000000812000780c */ /* 0x000fe20003f06270 */
[----:B------:R-:W-:Y:S02]  /*15cf0*/  HADD2.F32 R2, -RZ, R2.H0_H0 ;  /* 0x20000002ff027230 */ /* 0x000fe40000004100 */
[----:B------:R-:W-:Y:S01]  /*15d00*/  IMAD R6, R3, UR6, RZ ;  /* 0x0000000603067c24 */ /* 0x000fe2000f8e02ff */
[----:B------:R-:W-:Y:S02]  /*15d10*/  ISETP.LT.OR P3, PT, R0, 0x1, !P0 ;  /* 0x000000010000780c */ /* 0x000fe40004761670 */
[----:B------:R-:W-:Y:S01]  /*15d20*/  FMUL R4, R2, UR23 ;  /* 0x0000001702047c20 */ /* 0x000fe20008400000 */
[----:B------:R-:W-:-:S04]  /*15d30*/  IMAD.WIDE.U32 R2, R5, UR6, R36 ;  /* 0x0000000605027c25 */ /* 0x000fc8000f8e0024 */
[----:B------:R-:W-:Y:S01]  /*15d40*/  IMAD R5, R5, UR7, R6 ;  /* 0x0000000705057c24 */ /* 0x000fe2000f8e0206 */
[----:B------:R-:W-:-:S04]  /*15d50*/  IADD3 R2, P2, R2, UR10, RZ ;  /* 0x0000000a02027c10 */ /* 0x000fc8000ff5e0ff */
[----:B------:R-:W-:Y:S01]  /*15d60*/  IADD3.X R3, R3, UR11, R5, P2, !PT ;  /* 0x0000000b03037c10 */ /* 0x000fe200097fe405 */
[----:B------:R-:W-:-:S05]  /*15d70*/  FFMA R4, R7, UR22, R4 ;  /* 0x0000001607047c23 */ /* 0x000fca0008000004 */
[----:B------:R-:W-:Y:S02]  /*15d80*/  F2FP.SATFINITE.E4M3.F32.PACK_AB_MERGE_C R7, RZ, R4, RZ ;  /* 0x00000004ff07723e */ /* 0x000fe400048070ff */
[----:B------:R-:W-:-:S03]  /*15d90*/  PRMT R4, RZ, 0x7610, R4 ;  /* 0x00007610ff047816 */ /* 0x000fc60000000004 */
[----:B------:R0:W-:Y:S01]  /*15da0*/  @!P1 STG.E.U8 desc[UR20][R24.64+0xf9], R7 ;  /* 0x0000f90718009986 */ /* 0x0001e2000c101114 */
[----:B------:R-:W-:Y:S05]  /*15db0*/  @P3 BRA `(.L_x_296) ;  /* 0x0000000000043947 */ /* 0x000fea0003800000 */
[----:B------:R2:W5:Y:S02]  /*15dc0*/  LDG.E.U8 R4, desc[UR20][R2.64] ;  /* 0x0000001402047981 */ /* 0x000564000c1e1100 */
.L_x_296:
[----:B------:R-:W-:Y:S05]  /*15dd0*/  BSYNC B1 ;  /* 0x0000000000017941 */ /* 0x000fea0003800000 */
.L_x_295:
[----:B------:R-:W3:Y:S01]  /*15de0*/  LDL.LU R5, [R1+0x258] ;  /* 0x0002580001057983 */ /* 0x000ee20000300800 */
        /* <DEDUP_REMOVED lines=12> */
.L_x_298:
[----:B------:R-:W-:Y:S05]  /*15eb0*/  BSYNC B1 ;  /* 0x0000000000017941 */ /* 0x000fea0003800000 */
.L_x_297:
[----:B---3--:R-:W3:Y:S01]  /*15ec0*/  LDL.LU R5, [R1+0x25c] ;  /* 0x00025c0001057983 */ /* 0x008ee20000300800 */
[----:B-----5:R-:W-:Y:S01]  /*15ed0*/  LOP3.LUT R4, R4, 0xff, RZ, 0xc0, !PT ;  /* 0x000000ff04047812 */ /* 0x020fe200078ec0ff */
[----:B------:R-:W-:Y:S01]  /*15ee0*/  BSSY B1, `(.L_x_299) ;  /* 0x0000013000017945 */ /* 0x000fe20003800000 */
[----:B------:R-:W-:Y:S02]  /*15ef0*/  IADD3 R33, P1, R33, 0x88, RZ ;  /* 0x0000008821217810 */ /* 0x000fe40007f3e0ff */
[----:B------:R-:W-:Y:S02]  /*15f00*/  F2FP.F16.E4M3.UNPACK_B R4, R4 ;  /* 0x00000004ff04723e */ /* 0x000fe400020006ff */
[----:B------:R-:W-:Y:S01]  /*15f10*/  PRMT R6, RZ, 0x7610, R6 ;  /* 0x00007610ff067816 */ /* 0x000fe20000000006 */
[----:B------:R-:W-:Y:S01]  /*15f20*/  IMAD.X R34, RZ, RZ, R35, P1 ;  /* 0x000000ffff227224 */ /* 0x000fe200008e0623 */
[----:B------:R-:W-:Y:S01]  /*15f30*/  ISETP.GE.AND P1, PT, R32, 0x89, PT ;  /* 0x000000892000780c */ /* 0x000fe20003f26270 */
[----:B------:R-:W-:-:S02]  /*15f40*/  HADD2.F32 R4, -RZ, R4.H0_H0 ;  /* 0x20000004ff047230 */ /* 0x000fc40000004100 */
[----:B------:R-:W-:Y:S01]  /*15f50*/  IMAD R34, R34, UR6, RZ ;  /* 0x0000000622227c24 */ /* 0x000fe2000f8e02ff */
[----:B------:R-:W-:Y:S01]  /*15f60*/  ISETP.LT.OR P5, PT, R0, 0x1, !P1 ;  /* 0x000000010000780c */ /* 0x000fe20004fa1670 */
[----:B------:R-:W-:-:S04]  /*15f70*/  IMAD.WIDE.U32 R36, R33, UR6, R36 ;  /* 0x0000000621247c25 */ /* 0x000fc8000f8e0024 */
[----:B------:R-:W-:Y:S01]  /*15f80*/  FMUL R4, R4, UR23 ;  /* 0x0000001704047c20 */ /* 0x000fe20008400000 */
[----:B------:R-:W-:-:S03]  /*15f90*/  IMAD R33, R33, UR7, R34 ;  /* 0x0000000721217c24 */ /* 0x000fc6000f8e0222 */
[----:B---3--:R-:W-:Y:S01]  /*15fa0*/  FFMA R5, R5, UR22, R4 ;  /* 0x0000001605057c23 */ /* 0x008fe20008000004 */
[----:B------:R-:W-:-:S04]  /*15fb0*/  IADD3 R4, P3, R36, UR10, RZ ;  /* 0x0000000a24047c10 */ /* 0x000fc8000ff7e0ff */
[----:B0-----:R-:W-:Y:S02]  /*15fc0*/  F2FP.SATFINITE.E4M3.F32.PACK_AB_MERGE_C R7, RZ, R5, RZ ;  /* 0x00000005ff07723e */ /* 0x001fe400048070ff */
[----:B------:R-:W-:-:S03]  /*15fd0*/  IADD3.X R5, R37, UR11, R33, P3, !PT ;  /* 0x0000000b25057c10 */ /* 0x000fc60009ffe421 */
[----:B------:R0:W-:Y:S01]  /*15fe0*/  @!P2 STG.E.U8 desc[UR20][R28.64+0x1], R7 ;  /* 0x000001071c00a986 */ /* 0x0001e2000c101114 */
[----:B------:R-:W-:Y:S05]  /*15ff0*/  @P5 BRA `(.L_x_300) ;  /* 0x0000000000045947 */ /* 0x000fea0003800000 */
[----:B------:R3:W5:Y:S02]  /*16000*/  LDG.E.U8 R6, desc[UR20][R4.64] ;  /* 0x0000001404067981 */ /* 0x000764000c1e1100 */
.L_x_300:
[----:B------:R-:W-:Y:S05]  /*16010*/  BSYNC B1 ;  /* 0x0000000000017941 */ /* 0x000fea0003800000 */
.L_x_299:
        /* <DEDUP_REMOVED lines=13> */
.L_x_302:
[----:B------:R-:W-:Y:S05]  /*160f0*/  BSYNC B1 ;  /* 0x0000000000017941 */ /* 0x000fea0003800000 */
.L_x_301:
        /* <DEDUP_REMOVED lines=13> */
.L_x_304:
[----:B------:R-:W-:Y:S05]  /*161d0*/  BSYNC B1 ;  /* 0x0000000000017941 */ /* 0x000fea0003800000 */
.L_x_303:
        /* <DEDUP_REMOVED lines=13> */
.L_x_306:
[----:B------:R-:W-:Y:S05]  /*162b0*/  BSYNC B1 ;  /* 0x0000000000017941 */ /* 0x000fea0003800000 */
.L_x_305:
        /* <DEDUP_REMOVED lines=13> */
.L_x_308:
[----:B------:R-:W-:Y:S05]  /*16390*/  BSYNC B1 ;  /* 0x0000000000017941 */ /* 0x000fea0003800000 */
.L_x_307:
        /* <DEDUP_REMOVED lines=13> */
.L_x_310:
[----:B------:R-:W-:Y:S05]  /*16470*/  BSYNC B1 ;  /* 0x0000000000017941 */ /* 0x000fea0003800000 */
.L_x_309:
        /* <DEDUP_REMOVED lines=13> */
.L_x_312:
[----:B------:R-:W-:Y:S05]  /*16550*/  BSYNC B1 ;  /* 0x0000000000017941 */ /* 0x000fea0003800000 */
.L_x_311:
        /* <DEDUP_REMOVED lines=13> */
.L_x_314:
[----:B------:R-:W-:Y:S05]  /*16630*/  BSYNC B1 ;  /* 0x0000000000017941 */ /* 0x000fea0003800000 */
.L_x_313:
        /* <DEDUP_REMOVED lines=13> */
.L_x_316:
[----:B------:R-:W-:Y:S05]  /*16710*/  BSYNC B1 ;  /* 0x0000000000017941 */ /* 0x000fea0003800000 */
.L_x_315:
        /* <DEDUP_REMOVED lines=13> */
.L_x_318:
[----:B------:R-:W-:Y:S05]  /*167f0*/  BSYNC B1 ;  /* 0x0000000000017941 */ /* 0x000fea0003800000 */
.L_x_317:
        /* <DEDUP_REMOVED lines=13> */
.L_x_320:
[----:B------:R-:W-:Y:S05]  /*168d0*/  BSYNC B1 ;  /* 0x0000000000017941 */ /* 0x000fea0003800000 */
.L_x_319:
        /* <DEDUP_REMOVED lines=13> */
.L_x_322:
[----:B------:R-:W-:Y:S05]  /*169b0*/  BSYNC B1 ;  /* 0x0000000000017941 */ /* 0x000fea0003800000 */
.L_x_321:
        /* <DEDUP_REMOVED lines=13> */
.L_x_324:
[----:B------:R-:W-:Y:S05]  /*16a90*/  BSYNC B1 ;  /* 0x0000000000017941 */ /* 0x000fea0003800000 */
.L_x_323:
        /* <DEDUP_REMOVED lines=13> */
.L_x_326:
[----:B------:R-:W-:Y:S05]  /*16b70*/  BSYNC B1 ;  /* 0x0000000000017941 */ /* 0x000fea0003800000 */
.L_x_325:
        /* <DEDUP_REMOVED lines=13> */
.L_x_328:
[----:B------:R-:W-:Y:S05]  /*16c50*/  BSYNC B1 ;  /* 0x0000000000017941 */ /* 0x000fea0003800000 */
.L_x_327:
        /* <DEDUP_REMOVED lines=13> */
.L_x_330:
[----:B------:R-:W-:Y:S05]  /*16d30*/  BSYNC B1 ;  /* 0x0000000000017941 */ /* 0x000fea0003800000 */
.L_x_329:
        /* <DEDUP_REMOVED lines=13> */
.L_x_332:
[----:B------:R-:W-:Y:S05]  /*16e10*/  BSYNC B1 ;  /* 0x0000000000017941 */ /* 0x000fea0003800000 */
.L_x_331:
        /* <DEDUP_REMOVED lines=13> */
.L_x_334:
[----:B------:R-:W-:Y:S05]  /*16ef0*/  BSYNC B1 ;  /* 0x0000000000017941 */ /* 0x000fea0003800000 */
.L_x_333:
        /* <DEDUP_REMOVED lines=13> */
.L_x_336:
[----:B------:R-:W-:Y:S05]  /*16fd0*/  BSYNC B1 ;  /* 0x0000000000017941 */ /* 0x000fea0003800000 */
.L_x_335:
        /* <DEDUP_REMOVED lines=13> */
.L_x_338:
[----:B------:R-:W-:Y:S05]  /*170b0*/  BSYNC B1 ;  /* 0x0000000000017941 */ /* 0x000fea0003800000 */
.L_x_337:
        /* <DEDUP_REMOVED lines=13> */
.L_x_340:
[----:B------:R-:W-:Y:S05]  /*17190*/  BSYNC B1 ;  /* 0x0000000000017941 */ /* 0x000fea0003800000 */
.L_x_339:
        /* <DEDUP_REMOVED lines=13> */
.L_x_342:
[----:B------:R-:W-:Y:S05]  /*17270*/  BSYNC B1 ;  /* 0x0000000000017941 */ /* 0x000fea0003800000 */
.L_x_341:
        /* <DEDUP_REMOVED lines=13> */
.L_x_344:
[----:B------:R-:W-:Y:S05]  /*17350*/  BSYNC B1 ;  /* 0x0000000000017941 */ /* 0x000fea0003800000 */
.L_x_343:
        /* <DEDUP_REMOVED lines=13> */
.L_x_346:
[----:B------:R-:W-:Y:S05]  /*17430*/  BSYNC B1 ;  /* 0x0000000000017941 */ /* 0x000fea0003800000 */
.L_x_345:
        /* <DEDUP_REMOVED lines=13> */
.L_x_348:
[----:B------:R-:W-:Y:S05]  /*17510*/  BSYNC B1 ;  /* 0x0000000000017941 */ /* 0x000fea0003800000 */
.L_x_347:
        /* <DEDUP_REMOVED lines=13> */
.L_x_350:
[----:B------:R-:W-:Y:S05]  /*175f0*/  BSYNC B1 ;  /* 0x0000000000017941 */ /* 0x000fea0003800000 */
.L_x_349:
        /* <DEDUP_REMOVED lines=13> */
.L_x_352:
[----:B------:R-:W-:Y:S05]  /*176d0*/  BSYNC B1 ;  /* 0x0000000000017941 */ /* 0x000fea0003800000 */
.L_x_351:
        /* <DEDUP_REMOVED lines=13> */
.L_x_354:
[----:B------:R-:W-:Y:S05]  /*177b0*/  BSYNC B1 ;  /* 0x0000000000017941 */ /* 0x000fea0003800000 */
.L_x_353:
        /* <DEDUP_REMOVED lines=13> */
.L_x_356:
[----:B------:R-:W-:Y:S05]  /*17890*/  BSYNC B1 ;  /* 0x0000000000017941 */ /* 0x000fea0003800000 */
.L_x_355:
        /* <DEDUP_REMOVED lines=13> */
.L_x_358:
[----:B------:R-:W-:Y:S05]  /*17970*/  BSYNC B1 ;  /* 0x0000000000017941 */ /* 0x000fea0003800000 */
.L_x_357:
        /* <DEDUP_REMOVED lines=13> */
.L_x_360:
[----:B------:R-:W-:Y:S05]  /*17a50*/  BSYNC B1 ;  /* 0x0000000000017941 */ /* 0x000fea0003800000 */
.L_x_359:
        /* <DEDUP_REMOVED lines=13> */
.L_x_362:
[----:B------:R-:W-:Y:S05]  /*17b30*/  BSYNC B1 ;  /* 0x0000000000017941 */ /* 0x000fea0003800000 */
.L_x_361:
        /* <DEDUP_REMOVED lines=13> */
.L_x_364:
[----:B------:R-:W-:Y:S05]  /*17c10*/  BSYNC B1 ;  /* 0x0000000000017941 */ /* 0x000fea0003800000 */
.L_x_363:
        /* <DEDUP_REMOVED lines=13> */
.L_x_366:
[----:B------:R-:W-:Y:S05]  /*17cf0*/  BSYNC B1 ;  /* 0x0000000000017941 */ /* 0x000fea0003800000 */
.L_x_365:
        /* <DEDUP_REMOVED lines=13> */
.L_x_368:
[----:B------:R-:W-:Y:S05]  /*17dd0*/  BSYNC B1 ;  /* 0x0000000000017941 */ /* 0x000fea0003800000 */
.L_x_367:
        /* <DEDUP_REMOVED lines=13> */
.L_x_370:
[----:B------:R-:W-:Y:S05]  /*17eb0*/  BSYNC B1 ;  /* 0x0000000000017941 */ /* 0x000fea0003800000 */
.L_x_369:
        /* <DEDUP_REMOVED lines=13> */
.L_x_372:
[----:B------:R-:W-:Y:S05]  /*17f90*/  BSYNC B1 ;  /* 0x0000000000017941 */ /* 0x000fea0003800000 */
.L_x_371:
        /* <DEDUP_REMOVED lines=13> */
.L_x_374:
[----:B------:R-:W-:Y:S05]  /*18070*/  BSYNC B1 ;  /* 0x0000000000017941 */ /* 0x000fea0003800000 */
.L_x_373:
        /* <DEDUP_REMOVED lines=13> */
.L_x_376:
[----:B------:R-:W-:Y:S05]  /*18150*/  BSYNC B1 ;  /* 0x0000000000017941 */ /* 0x000fea0003800000 */
.L_x_375:
        /* <DEDUP_REMOVED lines=13> */
.L_x_378:
[----:B------:R-:W-:Y:S05]  /*18230*/  BSYNC B1 ;  /* 0x0000000000017941 */ /* 0x000fea0003800000 */
.L_x_377:
        /* <DEDUP_REMOVED lines=13> */
.L_x_380:
[----:B------:R-:W-:Y:S05]  /*18310*/  BSYNC B1 ;  /* 0x0000000000017941 */ /* 0x000fea0003800000 */
.L_x_379:
        /* <DEDUP_REMOVED lines=13> */
.L_x_382:
[----:B------:R-:W-:Y:S05]  /*183f0*/  BSYNC B1 ;  /* 0x0000000000017941 */ /* 0x000fea0003800000 */
.L_x_381:
        /* <DEDUP_REMOVED lines=13> */
.L_x_384:
[----:B------:R-:W-:Y:S05]  /*184d0*/  BSYNC B1 ;  /* 0x0000000000017941 */ /* 0x000fea0003800000 */
.L_x_383:
        /* <DEDUP_REMOVED lines=13> */
.L_x_386:
[----:B------:R-:W-:Y:S05]  /*185b0*/  BSYNC B1 ;  /* 0x0000000000017941 */ /* 0x000fea0003800000 */
.L_x_385:
        /* <DEDUP_REMOVED lines=13> */
.L_x_388:
[----:B------:R-:W-:Y:S05]  /*18690*/  BSYNC B1 ;  /* 0x0000000000017941 */ /* 0x000fea0003800000 */
.L_x_387:
        /* <DEDUP_REMOVED lines=13> */
.L_x_390:
[----:B------:R-:W-:Y:S05]  /*18770*/  BSYNC B1 ;  /* 0x0000000000017941 */ /* 0x000fea0003800000 */
.L_x_389:
        /* <DEDUP_REMOVED lines=13> */
.L_x_392:
[----:B------:R-:W-:Y:S05]  /*18850*/  BSYNC B1 ;  /* 0x0000000000017941 */ /* 0x000fea0003800000 */
.L_x_391:
        /* <DEDUP_REMOVED lines=13> */
.L_x_394:
[----:B------:R-:W-:Y:S05]  /*18930*/  BSYNC B1 ;  /* 0x0000000000017941 */ /* 0x000fea0003800000 */
.L_x_393:
        /* <DEDUP_REMOVED lines=13> */
.L_x_396:
[----:B------:R-:W-:Y:S05]  /*18a10*/  BSYNC B1 ;  /* 0x0000000000017941 */ /* 0x000fea0003800000 */
.L_x_395:
        /* <DEDUP_REMOVED lines=13> */
.L_x_398:
[----:B------:R-:W-:Y:S05]  /*18af0*/  BSYNC B1 ;  /* 0x0000000000017941 */ /* 0x000fea0003800000 */
.L_x_397:
        /* <DEDUP_REMOVED lines=13> */
.L_x_400:
[----:B------:R-:W-:Y:S05]  /*18bd0*/  BSYNC B1 ;  /* 0x0000000000017941 */ /* 0x000fea0003800000 */
.L_x_399:
        /* <DEDUP_REMOVED lines=13> */
.L_x_402:
[----:B------:R-:W-:Y:S05]  /*18cb0*/  BSYNC B1 ;  /* 0x0000000000017941 */ /* 0x000fea0003800000 */
.L_x_401:
        /* <DEDUP_REMOVED lines=13> */
.L_x_404:
[----:B------:R-:W-:Y:S05]  /*18d90*/  BSYNC B1 ;  /* 0x0000000000017941 */ /* 0x000fea0003800000 */
.L_x_403:
        /* <DEDUP_REMOVED lines=13> */
.L_x_406:
[----:B------:R-:W-:Y:S05]  /*18e70*/  BSYNC B1 ;  /* 0x0000000000017941 */ /* 0x000fea0003800000 */
.L_x_405:
        /* <DEDUP_REMOVED lines=13> */
.L_x_408:
[----:B------:R-:W-:Y:S05]  /*18f50*/  BSYNC B1 ;  /* 0x0000000000017941 */ /* 0x000fea0003800000 */
.L_x_407:
        /* <DEDUP_REMOVED lines=13> */
.L_x_410:
[----:B------:R-:W-:Y:S05]  /*19030*/  BSYNC B1 ;  /* 0x0000000000017941 */ /* 0x000fea0003800000 */
.L_x_409:
        /* <DEDUP_REMOVED lines=13> */
.L_x_412:
[----:B------:R-:W-:Y:S05]  /*19110*/  BSYNC B1 ;  /* 0x0000000000017941 */ /* 0x000fea0003800000 */
.L_x_411:
        /* <DEDUP_REMOVED lines=13> */
.L_x_414:
[----:B------:R-:W-:Y:S05]  /*191f0*/  BSYNC B1 ;  /* 0x0000000000017941 */ /* 0x000fea0003800000 */
.L_x_413:
        /* <DEDUP_REMOVED lines=13> */
.L_x_416:
[----:B------:R-:W-:Y:S05]  /*192d0*/  BSYNC B1 ;  /* 0x0000000000017941 */ /* 0x000fea0003800000 */
.L_x_415:
        /* <DEDUP_REMOVED lines=13> */
.L_x_418:
[----:B------:R-:W-:Y:S05]  /*193b0*/  BSYNC B1 ;  /* 0x0000000000017941 */ /* 0x000fea0003800000 */
.L_x_417:
        /* <DEDUP_REMOVED lines=13> */
.L_x_420:
[----:B------:R-:W-:Y:S05]  /*19490*/  BSYNC B1 ;  /* 0x0000000000017941 */ /* 0x000fea0003800000 */
.L_x_419:
        /* <DEDUP_REMOVED lines=13> */
.L_x_422:
[----:B------:R-:W-:Y:S05]  /*19570*/  BSYNC B1 ;  /* 0x0000000000017941 */ /* 0x000fea0003800000 */
.L_x_421:
        /* <DEDUP_REMOVED lines=13> */
.L_x_424:
[----:B------:R-:W-:Y:S05]  /*19650*/  BSYNC B1 ;  /* 0x0000000000017941 */ /* 0x000fea0003800000 */
.L_x_423:
        /* <DEDUP_REMOVED lines=13> */
.L_x_426:
[----:B------:R-:W-:Y:S05]  /*19730*/  BSYNC B1 ;  /* 0x0000000000017941 */ /* 0x000fea0003800000 */
.L_x_425:
        /* <DEDUP_REMOVED lines=13> */
.L_x_428:
[----:B------:R-:W-:Y:S05]  /*19810*/  BSYNC B1 ;  /* 0x0000000000017941 */ /* 0x000fea0003800000 */
.L_x_427:
        /* <DEDUP_REMOVED lines=13> */
.L_x_430:
[----:B------:R-:W-:Y:S05]  /*198f0*/  BSYNC B1 ;  /* 0x0000000000017941 */ /* 0x000fea0003800000 */
.L_x_429:
        /* <DEDUP_REMOVED lines=13> */
.L_x_432:
[----:B------:R-:W-:Y:S05]  /*199d0*/  BSYNC B1 ;  /* 0x0000000000017941 */ /* 0x000fea0003800000 */
.L_x_431:
        /* <DEDUP_REMOVED lines=13> */
.L_x_434:
[----:B------:R-:W-:Y:S05]  /*19ab0*/  BSYNC B1 ;  /* 0x0000000000017941 */ /* 0x000fea0003800000 */
.L_x_433:
        /* <DEDUP_REMOVED lines=13> */
.L_x_436:
[----:B------:R-:W-:Y:S05]  /*19b90*/  BSYNC B1 ;  /* 0x0000000000017941 */ /* 0x000fea0003800000 */
.L_x_435:
        /* <DEDUP_REMOVED lines=13> */
.L_x_438:
[----:B------:R-:W-:Y:S05]  /*19c70*/  BSYNC B1 ;  /* 0x0000000000017941 */ /* 0x000fea0003800000 */
.L_x_437:
        /* <DEDUP_REMOVED lines=13> */
.L_x_440:
[----:B------:R-:W-:Y:S05]  /*19d50*/  BSYNC B1 ;  /* 0x0000000000017941 */ /* 0x000fea0003800000 */
.L_x_439:
        /* <DEDUP_REMOVED lines=13> */
.L_x_442:
[----:B------:R-:W-:Y:S05]  /*19e30*/  BSYNC B1 ;  /* 0x0000000000017941 */ /* 0x000fea0003800000 */
.L_x_441:
        /* <DEDUP_REMOVED lines=13> */
.L_x_444:
[----:B------:R-:W-:Y:S05]  /*19f10*/  BSYNC B1 ;  /* 0x0000000000017941 */ /* 0x000fea0003800000 */
.L_x_443:
        /* <DEDUP_REMOVED lines=13> */
.L_x_446:
[----:B------:R-:W-:Y:S05]  /*19ff0*/  BSYNC B1 ;  /* 0x0000000000017941 */ /* 0x000fea0003800000 */
.L_x_445:
        /* <DEDUP_REMOVED lines=13> */
.L_x_448:
[----:B------:R-:W-:Y:S05]  /*1a0d0*/  BSYNC B1 ;  /* 0x0000000000017941 */ /* 0x000fea0003800000 */
.L_x_447:
        /* <DEDUP_REMOVED lines=13> */
.L_x_450:
[----:B------:R-:W-:Y:S05]  /*1a1b0*/  BSYNC B1 ;  /* 0x0000000000017941 */ /* 0x000fea0003800000 */
.L_x_449:
        /* <DEDUP_REMOVED lines=13> */
.L_x_452:
[----:B------:R-:W-:Y:S05]  /*1a290*/  BSYNC B1 ;  /* 0x0000000000017941 */ /* 0x000fea0003800000 */
.L_x_451:
        /* <DEDUP_REMOVED lines=13> */
.L_x_454:
[----:B------:R-:W-:Y:S05]  /*1a370*/  BSYNC B1 ;  /* 0x0000000000017941 */ /* 0x000fea0003800000 */
.L_x_453:
        /* <DEDUP_REMOVED lines=13> */
.L_x_456:
[----:B------:R-:W-:Y:S05]  /*1a450*/  BSYNC B1 ;  /* 0x0000000000017941 */ /* 0x000fea0003800000 */
.L_x_455:
        /* <DEDUP_REMOVED lines=13> */
.L_x_458:
[----:B------:R-:W-:Y:S05]  /*1a530*/  BSYNC B1 ;  /* 0x0000000000017941 */ /* 0x000fea0003800000 */
.L_x_457:
        /* <DEDUP_REMOVED lines=13> */
.L_x_460:
[----:B------:R-:W-:Y:S05]  /*1a610*/  BSYNC B1 ;  /* 0x0000000000017941 */ /* 0x000fea0003800000 */
.L_x_459:
        /* <DEDUP_REMOVED lines=13> */
.L_x_462:
[----:B------:R-:W-:Y:S05]  /*1a6f0*/  BSYNC B1 ;  /* 0x0000000000017941 */ /* 0x000fea0003800000 */
.L_x_461:
        /* <DEDUP_REMOVED lines=13> */
.L_x_464:
[----:B------:R-:W-:Y:S05]  /*1a7d0*/  BSYNC B1 ;  /* 0x0000000000017941 */ /* 0x000fea0003800000 */
.L_x_463:
        /* <DEDUP_REMOVED lines=13> */
.L_x_466:
[----:B------:R-:W-:Y:S05]  /*1a8b0*/  BSYNC B1 ;  /* 0x0000000000017941 */ /* 0x000fea0003800000 */
.L_x_465:
        /* <DEDUP_REMOVED lines=13> */
.L_x_468:
[----:B------:R-:W-:Y:S05]  /*1a990*/  BSYNC B1 ;  /* 0x0000000000017941 */ /* 0x000fea0003800000 */
.L_x_467:
        /* <DEDUP_REMOVED lines=13> */
.L_x_470:
[----:B------:R-:W-:Y:S05]  /*1aa70*/  BSYNC B1 ;  /* 0x0000000000017941 */ /* 0x000fea0003800000 */
.L_x_469:
        /* <DEDUP_REMOVED lines=13> */
.L_x_472:
[----:B------:R-:W-:Y:S05]  /*1ab50*/  BSYNC B1 ;  /* 0x0000000000017941 */ /* 0x000fea0003800000 */
.L_x_471:
        /* <DEDUP_REMOVED lines=13> */
.L_x_474:
[----:B------:R-:W-:Y:S05]  /*1ac30*/  BSYNC B1 ;  /* 0x0000000000017941 */ /* 0x000fea0003800000 */
.L_x_473:
        /* <DEDUP_REMOVED lines=13> */
.L_x_476:
[----:B------:R-:W-:Y:S05]  /*1ad10*/  BSYNC B1 ;  /* 0x0000000000017941 */ /* 0x000fea0003800000 */
.L_x_475:
        /* <DEDUP_REMOVED lines=13> */
.L_x_478:
[----:B------:R-:W-:Y:S05]  /*1adf0*/  BSYNC B1 ;  /* 0x0000000000017941 */ /* 0x000fea0003800000 */
.L_x_477:
        /* <DEDUP_REMOVED lines=13> */
.L_x_480:
[----:B------:R-:W-:Y:S05]  /*1aed0*/  BSYNC B1 ;  /* 0x0000000000017941 */ /* 0x000fea0003800000 */
.L_x_479:
        /* <DEDUP_REMOVED lines=13> */
.L_x_482:
[----:B------:R-:W-:Y:S05]  /*1afb0*/  BSYNC B1 ;  /* 0x0000000000017941 */ /* 0x000fea0003800000 */
.L_x_481:
        /* <DEDUP_REMOVED lines=13> */
.L_x_484:
[----:B------:R-:W-:Y:S05]  /*1b090*/  BSYNC B1 ;  /* 0x0000000000017941 */ /* 0x000fea0003800000 */
.L_x_483:
        /* <DEDUP_REMOVED lines=13> */
.L_x_486:
[----:B------:R-:W-:Y:S05]  /*1b170*/  BSYNC B1 ;  /* 0x0000000000017941 */ /* 0x000fea0003800000 */
.L_x_485:
        /* <DEDUP_REMOVED lines=13> */
.L_x_488:
[----:B------:R-:W-:Y:S05]  /*1b250*/  BSYNC B1 ;  /* 0x0000000000017941 */ /* 0x000fea0003800000 */
.L_x_487:
        /* <DEDUP_REMOVED lines=13> */
.L_x_490:
[----:B------:R-:W-:Y:S05]  /*1b330*/  BSYNC B1 ;  /* 0x0000000000017941 */ /* 0x000fea0003800000 */
.L_x_489:
        /* <DEDUP_REMOVED lines=13> */
.L_x_492:
[----:B------:R-:W-:Y:S05]  /*1b410*/  BSYNC B1 ;  /* 0x0000000000017941 */ /* 0x000fea0003800000 */
.L_x_491:
        /* <DEDUP_REMOVED lines=13> */
.L_x_494:
[----:B------:R-:W-:Y:S05]  /*1b4f0*/  BSYNC B1 ;  /* 0x0000000000017941 */ /* 0x000fea0003800000 */
.L_x_493:
        /* <DEDUP_REMOVED lines=13> */
.L_x_496:
[----:B------:R-:W-:Y:S05]  /*1b5d0*/  BSYNC B1 ;  /* 0x0000000000017941 */ /* 0x000fea0003800000 */
.L_x_495:
        /* <DEDUP_REMOVED lines=13> */
.L_x_498:
[----:B------:R-:W-:Y:S05]  /*1b6b0*/  BSYNC B1 ;  /* 0x0000000000017941 */ /* 0x000fea0003800000 */
.L_x_497:
        /* <DEDUP_REMOVED lines=13> */
.L_x_500:
[----:B------:R-:W-:Y:S05]  /*1b790*/  BSYNC B1 ;  /* 0x0000000000017941 */ /* 0x000fea0003800000 */
.L_x_499:
        /* <DEDUP_REMOVED lines=13> */
.L_x_502:
[----:B------:R-:W-:Y:S05]  /*1b870*/  BSYNC B1 ;  /* 0x0000000000017941 */ /* 0x000fea0003800000 */
.L_x_501:
        /* <DEDUP_REMOVED lines=13> */
.L_x_504:
[----:B------:R-:W-:Y:S05]  /*1b950*/  BSYNC B1 ;  /* 0x0000000000017941 */ /* 0x000fea0003800000 */
.L_x_503:
        /* <DEDUP_REMOVED lines=13> */
.L_x_506:
[----:B------:R-:W-:Y:S05]  /*1ba30*/  BSYNC B1 ;  /* 0x0000000000017941 */ /* 0x000fea0003800000 */
.L_x_505:
        /* <DEDUP_REMOVED lines=13> */
.L_x_508:
[----:B------:R-:W-:Y:S05]  /*1bb10*/  BSYNC B1 ;  /* 0x0000000000017941 */ /* 0x000fea0003800000 */
.L_x_507:
        /* <DEDUP_REMOVED lines=13> */
.L_x_510:
[----:B------:R-:W-:Y:S05]  /*1bbf0*/  BSYNC B1 ;  /* 0x0000000000017941 */ /* 0x000fea0003800000 */
.L_x_509:
        /* <DEDUP_REMOVED lines=13> */
.L_x_512:
[----:B------:R-:W-:Y:S05]  /*1bcd0*/  BSYNC B1 ;  /* 0x0000000000017941 */ /* 0x000fea0003800000 */
.L_x_511:
        /* <DEDUP_REMOVED lines=13> */
.L_x_514:
[----:B------:R-:W-:Y:S05]  /*1bdb0*/  BSYNC B1 ;  /* 0x0000000000017941 */ /* 0x000fea0003800000 */
.L_x_513:
        /* <DEDUP_REMOVED lines=13> */
.L_x_516:
[----:B------:R-:W-:Y:S05]  /*1be90*/  BSYNC B1 ;  /* 0x0000000000017941 */ /* 0x000fea0003800000 */
.L_x_515:
        /* <DEDUP_REMOVED lines=13> */
.L_x_518:
[----:B------:R-:W-:Y:S05]  /*1bf70*/  BSYNC B1 ;  /* 0x0000000000017941 */ /* 0x000fea0003800000 */
.L_x_517:
        /* <DEDUP_REMOVED lines=13> */
.L_x_520:
[----:B------:R-:W-:Y:S05]  /*1c050*/  BSYNC B1 ;  /* 0x0000000000017941 */ /* 0x000fea0003800000 */
.L_x_519:
        /* <DEDUP_REMOVED lines=13> */
.L_x_522:
[----:B------:R-:W-:Y:S05]  /*1c130*/  BSYNC B1 ;  /* 0x0000000000017941 */ /* 0x000fea0003800000 */
.L_x_521:
        /* <DEDUP_REMOVED lines=13> */
.L_x_524:
[----:B------:R-:W-:Y:S05]  /*1c210*/  BSYNC B1 ;  /* 0x0000000000017941 */ /* 0x000fea0003800000 */
.L_x_523:
        /* <DEDUP_REMOVED lines=13> */
.L_x_526:
[----:B------:R-:W-:Y:S05]  /*1c2f0*/  BSYNC B1 ;  /* 0x0000000000017941 */ /* 0x000fea0003800000 */
.L_x_525:
        /* <DEDUP_REMOVED lines=13> */
.L_x_528:
[----:B------:R-:W-:Y:S05]  /*1c3d0*/  BSYNC B1 ;  /* 0x0000000000017941 */ /* 0x000fea0003800000 */
.L_x_527:
        /* <DEDUP_REMOVED lines=13> */
.L_x_530:
[----:B------:R-:W-:Y:S05]  /*1c4b0*/  BSYNC B1 ;  /* 0x0000000000017941 */ /* 0x000fea0003800000 */
.L_x_529:
        /* <DEDUP_REMOVED lines=13> */
.L_x_532:
[----:B------:R-:W-:Y:S05]  /*1c590*/  BSYNC B1 ;  /* 0x0000000000017941 */ /* 0x000fea0003800000 */
.L_x_531:
        /* <DEDUP_REMOVED lines=13> */
.L_x_534:
[----:B------:R-:W-:Y:S05]  /*1c670*/  BSYNC B1 ;  /* 0x0000000000017941 */ /* 0x000fea0003800000 */
.L_x_533:
        /* <DEDUP_REMOVED lines=13> */
.L_x_536:
[----:B------:R-:W-:Y:S05]  /*1c750*/  BSYNC B1 ;  /* 0x0000000000017941 */ /* 0x000fea0003800000 */
.L_x_535:
        /* <DEDUP_REMOVED lines=13> */
.L_x_538:
[----:B------:R-:W-:Y:S05]  /*1c830*/  BSYNC B1 ;  /* 0x0000000000017941 */ /* 0x000fea0003800000 */
.L_x_537:
        /* <DEDUP_REMOVED lines=13> */
.L_x_540:
[----:B------:R-:W-:Y:S05]  /*1c910*/  BSYNC B1 ;  /* 0x0000000000017941 */ /* 0x000fea0003800000 */
.L_x_539:
        /* <DEDUP_REMOVED lines=13> */
.L_x_542:
[----:B------:R-:W-:Y:S05]  /*1c9f0*/  BSYNC B1 ;  /* 0x0000000000017941 */ /* 0x000fea0003800000 */
.L_x_541:
        /* <DEDUP_REMOVED lines=13> */
.L_x_544:
[----:B------:R-:W-:Y:S05]  /*1cad0*/  BSYNC B1 ;  /* 0x0000000000017941 */ /* 0x000fea0003800000 */
.L_x_543:
        /* <DEDUP_REMOVED lines=13> */
.L_x_546:
[----:B------:R-:W-:Y:S05]  /*1cbb0*/  BSYNC B1 ;  /* 0x0000000000017941 */ /* 0x000fea0003800000 */
.L_x_545:
[----:B--234-:R-:W2:Y:S01]  /*1cbc0*/  LDL.LU R3, [R1+0x44c] ;  /* 0x00044c0001037983 */ /* 0x01cea20000300800 */
        /* <DEDUP_REMOVED lines=12> */
.L_x_548:
[----:B------:R-:W-:Y:S05]  /*1cc90*/  BSYNC B1 ;  /* 0x0000000000017941 */ /* 0x000fea0003800000 */
.L_x_547:
[----:B--2---:R-:W2:Y:S01]  /*1cca0*/  LDL.LU R3, [R1+0x450] ;  /* 0x0004500001037983 */ /* 0x004ea20000300800 */
        /* <DEDUP_REMOVED lines=12> */
.L_x_550:
[----:B------:R-:W-:Y:S05]  /*1cd70*/  BSYNC B1 ;  /* 0x0000000000017941 */ /* 0x000fea0003800000 */
.L_x_549:
[----:B------:R-:W-:Y:S05]  /*1cd80*/  @P1 BRA `(.L_x_551) ;  /* 0x00000048008c1947 */ /* 0x000fea0003800000 */
[----:B------:R-:W2:Y:S01]  /*1cd90*/  LDL.LU R2, [R1+0x454] ;  /* 0x0004540001027983 */ /* 0x000ea20000300800 */
[----:B-----5:R-:W-:-:S04]  /*1cda0*/  LOP3.LUT R0, R0, 0xff, RZ, 0xc0, !PT ;  /* 0x000000ff00007812 */ /* 0x020fc800078ec0ff */
[----:B------:R-:W-:-:S05]  /*1cdb0*/  F2FP.F16.E4M3.UNPACK_B R0, R0 ;  /* 0x00000000ff00723e */ /* 0x000fca00020006ff */
[----:B------:R-:W-:-:S05]  /*1cdc0*/  HADD2.F32 R0, -RZ, R0.H0_H0 ;  /* 0x20000000ff007230 */ /* 0x000fca0000004100 */
[----:B------:R-:W-:-:S04]  /*1cdd0*/  FMUL R0, R0, UR23 ;  /* 0x0000001700007c20 */ /* 0x000fc80008400000 */
[----:B--2---:R-:W-:-:S05]  /*1cde0*/  FFMA R0, R2, UR22, R0 ;  /* 0x0000001602007c23 */ /* 0x004fca0008000000 */
[----:B------:R-:W-:-:S05]  /*1cdf0*/  F2FP.SATFINITE.E4M3.F32.PACK_AB_MERGE_C R3, RZ, R0, RZ ;  /* 0x00000000ff03723e */ /* 0x000fca00048070ff */
[----:B------:R2:W-:Y:S01]  /*1ce00*/  STG.E.U8 desc[UR20][R26.64+0xf9], R3 ;  /* 0x0000f9031a007986 */ /* 0x0005e2000c101114 */
[----:B------:R-:W-:Y:S05]  /*1ce10*/  BRA `(.L_x_551) ;  /* 0x0000004800687947 */ /* 0x000fea0003800000 */
.L_x_38:
[----:B------:R-:W-:Y:S01]  /*1ce20*/  ISETP.GE.AND P3, PT, R32, 0x1, PT ;  /* 0x000000012000780c */ /* 0x000fe20003f66270 */
[----:B------:R-:W-:Y:S01]  /*1ce30*/  FMUL R4, R4, UR22 ;  /* 0x0000001604047c20 */ /* 0x000fe20008400000 */
[----:B------:R-:W2:Y:S02]  /*1ce40*/  LDL.LU R35, [R1+0x200] ;  /* 0x0002000001237983 */ /* 0x000ea40000300800 */
[----:B------:R-:W-:Y:S02]  /*1ce50*/  ISETP.LT.OR P0, PT, R0, 0x1, !P3 ;  /* 0x000000010000780c */ /* 0x000fe40005f01670 */
[----:B------:R-:W-:Y:S01]  /*1ce60*/  F2FP.SATFINITE.E4M3.F32.PACK_AB_MERGE_C R4, RZ, R4, RZ ;  /* 0x00000004ff04723e */ /* 0x000fe200048070ff */
[----:B------:R-:W-:Y:S01]  /*1ce70*/  FMUL R5, R5, UR22 ;  /* 0x0000001605057c20 */ /* 0x000fe20008400000 */
[----:B------:R-:W-:Y:S01]  /*1ce80*/  ISETP.GE.AND P2, PT, R32, 0x9, PT ;  /* 0x000000092000780c */ /* 0x000fe20003f46270 */
[----:B------:R-:W-:Y:S01]  /*1ce90*/  FMUL R6, R6, UR22 ;  /* 0x0000001606067c20 */ /* 0x000fe20008400000 */
[----:B------:R-:W-:Y:S01]  /*1cea0*/  FMUL R7, R7, UR22 ;  /* 0x0000001607077c20 */ /* 0x000fe20008400000 */
[----:B------:R-:W-:Y:S01]  /*1ceb0*/  ISETP.LT.OR P1, PT, R0, 0x9, !P3 ;  /* 0x000000090000780c */ /* 0x000fe20005f21670 */
[----:B------:R-:W-:Y:S01]  /*1cec0*/  FMUL R8, R8, UR22 ;  /* 0x0000001608087c20 */ /* 0x000fe20008400000 */
[----:B------:R-:W-:Y:S01]  /*1ced0*/  ISETP.LT.OR P5, PT, R0, 0xa, !P3 ;  /* 0x0000000a0000780c */ /* 0x000fe20005fa1670 */
[----:B------:R-:W-:Y:S01]  /*1cee0*/  FMUL R9, R9, UR22 ;  /* 0x0000001609097c20 */ /* 0x000fe20008400000 */
[----:B------:R-:W-:Y:S01]  /*1cef0*/  FMUL R10, R10, UR22 ;  /* 0x000000160a0a7c20 */ /* 0x000fe20008400000 */
[----:B------:R-:W-:Y:S01]  /*1cf00*/  FMUL R11, R11, UR22 ;  /* 0x000000160b0b7c20 */ /* 0x000fe20008400000 */
[----:B------:R-:W-:Y:S01]  /*1cf10*/  @!P0 STG.E.U8 desc[UR20][R2.64], R4 ;  /* 0x0000000402008986 */ /* 0x000fe2000c101114 */
[----:B------:R-:W-:-:S02]  /*1cf20*/  ISETP.LT.OR P0, PT, R0, 0x2, !P3 ;  /* 0x000000020000780c */ /* 0x000fc40005f01670 */
[----:B------:R-:W-:Y:S01]  /*1cf30*/  F2FP.SATFINITE.E4M3.F32.PACK_AB_MERGE_C R5, RZ, R5, RZ ;  /* 0x00000005ff05723e */ /* 0x000fe200048070ff */
[----:B------:R-:W-:Y:S01]  /*1cf40*/  FMUL R12, R12, UR22 ;  /* 0x000000160c0c7c20 */ /* 0x000fe20008400000 */
[----:B------:R-:W-:Y:S01]  /*1cf50*/  F2FP.SATFINITE.E4M3.F32.PACK_AB_MERGE_C R6, RZ, R6, RZ ;  /* 0x00000006ff06723e */ /* 0x000fe200048070ff */
[----:B------:R-:W-:Y:S01]  /*1cf60*/  FMUL R13, R13, UR22 ;  /* 0x000000160d0d7c20 */ /* 0x000fe20008400000 */
[----:B------:R-:W-:Y:S01]  /*1cf70*/  FMUL R14, R14, UR22 ;  /* 0x000000160e0e7c20 */ /* 0x000fe20008400000 */
[----:B------:R-:W-:Y:S01]  /*1cf80*/  FMUL R15, R15, UR22 ;  /* 0x000000160f0f7c20 */ /* 0x000fe20008400000 */
[----:B------:R-:W-:Y:S01]  /*1cf90*/  FMUL R16, R16, UR22 ;  /* 0x0000001610107c20 */ /* 0x000fe20008400000 */
[----:B------:R-:W-:Y:S01]  /*1cfa0*/  FMUL R17, R17, UR22 ;  /* 0x0000001611117c20 */ /* 0x000fe20008400000 */
[----:B------:R-:W-:Y:S01]  /*1cfb0*/  FMUL R18, R18, UR22 ;  /* 0x0000001612127c20 */ /* 0x000fe20008400000 */
[----:B------:R-:W-:Y:S01]  /*1cfc0*/  FMUL R19, R19, UR22 ;  /* 0x0000001613137c20 */ /* 0x000fe20008400000 */
[----:B------:R-:W-:Y:S01]  /*1cfd0*/  FMUL R20, R20, UR22 ;  /* 0x0000001614147c20 */ /* 0x000fe20008400000 */
[----:B------:R0:W-:Y:S01]  /*1cfe0*/  @!P0 STG.E.U8 desc[UR20][R2.64+0x1], R5 ;  /* 0x0000010502008986 */ /* 0x0001e2000c101114 */
[----:B------:R-:W-:-:S02]  /*1cff0*/  ISETP.LT.OR P0, PT, R0, 0x1, !P2 ;  /* 0x000000010000780c */ /* 0x000fc40005701670 */
[----:B------:R-:W-:Y:S01]  /*1d000*/  F2FP.SATFINITE.E4M3.F32.PACK_AB_MERGE_C R7, RZ, R7, RZ ;  /* 0x00000007ff07723e */ /* 0x000fe200048070ff */
[----:B------:R-:W-:Y:S01]  /*1d010*/  FMUL R21, R21, UR22 ;  /* 0x0000001615157c20 */ /* 0x000fe20008400000 */
[----:B------:R-:W-:Y:S01]  /*1d020*/  FMUL R22, R22, UR22 ;  /* 0x0000001616167c20 */ /* 0x000fe20008400000 */
[----:B------:R-:W4:Y:S08]  /*1d030*/  LDL.LU R34, [R1+0x204] ;  /* 0x0002040001227983 */ /* 0x000f300000300800 */
[----:B------:R-:W-:Y:S01]  /*1d040*/  @!P0 STG.E.U8 desc[UR20][R24.64], R6 ;  /* 0x0000000618008986 */ /* 0x000fe2000c101114 */
[----:B------:R-:W-:-:S02]  /*1d050*/  ISETP.LT.OR P0, PT, R0, 0x2, !P2 ;  /* 0x000000020000780c */ /* 0x000fc40005701670 */
[----:B------:R-:W-:Y:S01]  /*1d060*/  F2FP.SATFINITE.E4M3.F32.PACK_AB_MERGE_C R8, RZ, R8, RZ ;  /* 0x00000008ff08723e */ /* 0x000fe200048070ff */
[----:B------:R-:W5:Y:S01]  /*1d070*/  LDL.LU R38, [R1+0x208] ;  /* 0x0002080001267983 */ /* 0x000f620000300800 */
[----:B------:R-:W-:Y:S02]  /*1d080*/  F2FP.SATFINITE.E4M3.F32.PACK_AB_MERGE_C R9, RZ, R9, RZ ;  /* 0x00000009ff09723e */ /* 0x000fe400048070ff */
[----:B------:R-:W-:Y:S01]  /*1d090*/  F2FP.SATFINITE.E4M3.F32.PACK_AB_MERGE_C R10, RZ, R10, RZ ;  /* 0x0000000aff0a723e */ /* 0x000fe200048070ff */
[----:B------:R-:W-:Y:S01]  /*1d0a0*/  FMUL R23, R23, UR22 ;  /* 0x0000001617177c20 */ /* 0x000fe20008400000 */
[----:B------:R-:W-:Y:S01]  /*1d0b0*/  F2FP.SATFINITE.E4M3.F32.PACK_AB_MERGE_C R11, RZ, R11, RZ ;  /* 0x0000000bff0b723e */ /* 0x000fe200048070ff */
[----:B------:R-:W3:Y:S04]  /*1d0c0*/  LDL.LU R37, [R1+0x20c] ;  /* 0x00020c0001257983 */ /* 0x000ee80000300800 */
[----:B------:R1:W-:Y:S01]  /*1d0d0*/  @!P0 STG.E.U8 desc[UR20][R24.64+0x1], R7 ;  /* 0x0000010718008986 */ /* 0x0003e2000c101114 */
[----:B------:R-:W-:-:S03]  /*1d0e0*/  ISETP.LT.OR P0, PT, R0, 0x9, !P2 ;  /* 0x000000090000780c */ /* 0x000fc60005701670 */
[----:B------:R-:W-:Y:S01]  /*1d0f0*/  @!P1 STG.E.U8 desc[UR20][R2.64+0x8], R8 ;  /* 0x0000080802009986 */ /* 0x000fe2000c101114 */
[----:B------:R-:W-:-:S03]  /*1d100*/  ISETP.LT.OR P1, PT, R0, 0xa, !P2 ;  /* 0x0000000a0000780c */ /* 0x000fc60005721670 */
[----:B------:R-:W-:Y:S01]  /*1d110*/  @!P5 STG.E.U8 desc[UR20][R2.64+0x9], R9 ;  /* 0x000009090200d986 */ /* 0x000fe2000c101114 */
[----:B------:R-:W-:Y:S02]  /*1d120*/  ISETP.LT.OR P5, PT, R0, 0x11, !P3 ;  /* 0x000000110000780c */ /* 0x000fe40005fa1670 */
[----:B------:R-:W-:Y:S01]  /*1d130*/  F2FP.SATFINITE.E4M3.F32.PACK_AB_MERGE_C R12, RZ, R12, RZ ;  /* 0x0000000cff0c723e */ /* 0x000fe200048070ff */
[----:B------:R-:W-:Y:S01]  /*1d140*/  FMUL R152, R152, UR22 ;  /* 0x0000001698987c20 */ /* 0x000fe20008400000 */
[----:B------:R-:W-:Y:S01]  /*1d150*/  F2FP.SATFINITE.E4M3.F32.PACK_AB_MERGE_C R13, RZ, R13, RZ ;  /* 0x0000000dff0d723e */ /* 0x000fe200048070ff */
[----:B------:R-:W-:Y:S01]  /*1d160*/  @!P0 STG.E.U8 desc[UR20][R24.64+0x8], R10 ;  /* 0x0000080a18008986 */ /* 0x000fe2000c101114 */
[----:B------:R-:W-:-:S03]  /*1d170*/  ISETP.LT.OR P0, PT, R0, 0x12, !P3 ;  /* 0x000000120000780c */ /* 0x000fc60005f01670 */
[----:B------:R-:W-:Y:S01]  /*1d180*/  @!P1 STG.E.U8 desc[UR20][R24.64+0x9], R11 ;  /* 0x0000090b18009986 */ /* 0x000fe2000c101114 */
[----:B------:R-:W-:-:S03]  /*1d190*/  ISETP.LT.OR P1, PT, R0, 0x11, !P2 ;  /* 0x000000110000780c */ /* 0x000fc60005721670 */
[----:B------:R-:W-:Y:S01]  /*1d1a0*/  @!P5 STG.E.U8 desc[UR20][R2.64+0x10], R12 ;  /* 0x0000100c0200d986 */ /* 0x000fe2000c101114 */
[C---:B------:R-:W-:Y:S02]  /*1d1b0*/  ISETP.LT.OR P5, PT, R0.reuse, 0x12, !P2 ;  /* 0x000000120000780c */ /* 0x040fe400057a1670 */
[----:B------:R-:W-:Y:S01]  /*1d1c0*/  F2FP.SATFINITE.E4M3.F32.PACK_AB_MERGE_C R14, RZ, R14, RZ ;  /* 0x0000000eff0e723e */ /* 0x000fe200048070ff */
[----:B------:R-:W4:Y:S04]  /*1d1d0*/  LDL.LU R33, [R1+0x210] ;  /* 0x0002100001217983 */ /* 0x000f280000300800 */
[----:B------:R-:W-:Y:S01]  /*1d1e0*/  @!P0 STG.E.U8 desc[UR20][R2.64+0x11], R13 ;  /* 0x0000110d02008986 */ /* 0x000fe2000c101114 */
[----:B------:R-:W-:Y:S02]  /*1d1f0*/  ISETP.LT.OR P0, PT, R0, 0x19, !P3 ;  /* 0x000000190000780c */ /* 0x000fe40005f01670 */
[----:B------:R-:W-:-:S02]  /*1d200*/  F2FP.SATFINITE.E4M3.F32.PACK_AB_MERGE_C R15, RZ, R15, RZ ;  /* 0x0000000fff0f723e */ /* 0x000fc400048070ff */
[----:B------:R-:W-:Y:S01]  /*1d210*/  F2FP.SATFINITE.E4M3.F32.PACK_AB_MERGE_C R16, RZ, R16, RZ ;  /* 0x00000010ff10723e */ /* 0x000fe200048070ff */
[----:B------:R-:W-:Y:S01]  /*1d220*/  @!P1 STG.E.U8 desc[UR20][R24.64+0x10], R14 ;  /* 0x0000100e18009986 */ /* 0x000fe2000c101114 */
        /* <DEDUP_REMOVED lines=8> */
[----:B------:R-:W3:Y:S01]  /*1d2b0*/  LDL.LU R31, [R1+0x214] ;  /* 0x00021400011f7983 */ /* 0x000ee20000300800 */
[----:B------:R-:W-:-:S03]  /*1d2c0*/  F2FP.SATFINITE.E4M3.F32.PACK_AB_MERGE_C R19, RZ, R19, RZ ;  /* 0x00000013ff13723e */ /* 0x000fc600048070ff */
[----:B------:R-:W-:Y:S01]  /*1d2d0*/  @!P1 STG.E.U8 desc[UR20][R2.64+0x19], R17 ;  /* 0x0000191102009986 */ /* 0x000fe2000c101114 */
[----:B------:R-:W-:-:S03]  /*1d2e0*/  ISETP.LT.OR P1, PT, R0, 0x21, !P3 ;  /* 0x000000210000780c */ /* 0x000fc60005f21670 */
[----:B------:R-:W-:Y:S01]  /*1d2f0*/  @!P5 STG.E.U8 desc[UR20][R24.64+0x18], R18 ;  /* 0x000018121800d986 */ /* 0x000fe2000c101114 */
[----:B------:R-:W-:-:S03]  /*1d300*/  ISETP.LT.OR P5, PT, R0, 0x22, !P3 ;  /* 0x000000220000780c */ /* 0x000fc60005fa1670 */
[----:B------:R-:W-:Y:S01]  /*1d310*/  @!P0 STG.E.U8 desc[UR20][R24.64+0x19], R19 ;  /* 0x0000191318008986 */ /* 0x000fe2000c101114 */
[----:B------:R-:W-:Y:S02]  /*1d320*/  ISETP.LT.OR P0, PT, R0, 0x21, !P2 ;  /* 0x000000210000780c */ /* 0x000fe40005701670 */
[----:B------:R-:W-:Y:S01]  /*1d330*/  F2FP.SATFINITE.E4M3.F32.PACK_AB_MERGE_C R20, RZ, R20, RZ ;  /* 0x00000014ff14723e */ /* 0x000fe200048070ff */
[----:B------:R-:W3:Y:S01]  /*1d340*/  LDL.LU R30, [R1+0x218] ;  /* 0x00021800011e7983 */ /* 0x000ee20000300800 */
[----:B------:R-:W-:Y:S01]  /*1d350*/  F2FP.SATFINITE.E4M3.F32.PACK_AB_MERGE_C R21, RZ, R21, RZ ;  /* 0x00000015ff15723e */ /* 0x000fe200048070ff */
[----:B------:R-:W-:Y:S01]  /*1d360*/  FMUL R154, R154, UR22 ;  /* 0x000000169a9a7c20 */ /* 0x000fe20008400000 */
[----:B------:R-:W-:Y:S01]  /*1d370*/  F2FP.SATFINITE.E4M3.F32.PACK_AB_MERGE_C R22, RZ, R22, RZ ;  /* 0x00000016ff16723e */ /* 0x000fe200048070ff */
[----:B------:R-:W-:Y:S01]  /*1d380*/  @!P1 STG.E.U8 desc[UR20][R2.64+0x20], R20 ;  /* 0x0000201402009986 */ /* 0x000fe2000c101114 */
[C---:B------:R-:W-:Y:S01]  /*1d390*/  ISETP.LT.OR P1, PT, R0.reuse, 0x22, !P2 ;  /* 0x000000220000780c */ /* 0x040fe20005721670 */
[----:B------:R-:W-:Y:S01]  /*1d3a0*/  FMUL R155, R155, UR22 ;  /* 0x000000169b9b7c20 */ /* 0x000fe20008400000 */
[----:B------:R-:W-:Y:S01]  /*1d3b0*/  F2FP.SATFINITE.E4M3.F32.PACK_AB_MERGE_C R23, RZ, R23, RZ ;  /* 0x00000017ff17723e */ /* 0x000fe200048070ff */
[----:B------:R-:W-:Y:S01]  /*1d3c0*/  @!P5 STG.E.U8 desc[UR20][R2.64+0x21], R21 ;  /* 0x000021150200d986 */ /* 0x000fe2000c101114 */
[----:B------:R-:W-:Y:S01]  /*1d3d0*/  ISETP.LT.OR P5, PT, R0, 0x29, !P3 ;  /* 0x000000290000780c */ /* 0x000fe20005fa1670 */
[----:B------:R-:W-:Y:S01]  /*1d3e0*/  FMUL R156, R156, UR22 ;  /* 0x000000169c9c7c20 */ /* 0x000fe20008400000 */
[----:B------:R-:W-:Y:S01]  /*1d3f0*/  F2FP.SATFINITE.E4M3.F32.PACK_AB_MERGE_C R152, RZ, R152, RZ ;  /* 0x00000098ff98723e */ /* 0x000fe200048070ff */
[----:B------:R-:W-:Y:S01]  /*1d400*/  @!P0 STG.E.U8 desc[UR20][R24.64+0x20], R22 ;  /* 0x0000201618008986 */ /* 0x000fe2000c101114 */
[----:B------:R-:W-:Y:S01]  /*1d410*/  ISETP.LT.OR P0, PT, R0, 0x2a, !P3 ;  /* 0x0000002a0000780c */ /* 0x000fe20005f01670 */
[----:B------:R-:W-:Y:S01]  /*1d420*/  FMUL R157, R157, UR22 ;  /* 0x000000169d9d7c20 */ /* 0x000fe20008400000 */
        /* <DEDUP_REMOVED lines=12> */
[C---:B------:R-:W-:Y:S01]  /*1d4f0*/  ISETP.LT.OR P0, PT, R0.reuse, 0x31, !P3 ;  /* 0x000000310000780c */ /* 0x040fe20005f01670 */
[----:B------:R-:W-:Y:S01]  /*1d500*/  FMUL R161, R161, UR22 ;  /* 0x00000016a1a17c20 */ /* 0x000fe20008400000 */
[----:B------:R-:W-:Y:S01]  /*1d510*/  ISETP.LT.OR P6, PT, R0, 0x32, !P2 ;  /* 0x000000320000780c */ /* 0x000fe200057c1670 */
        /* <DEDUP_REMOVED lines=43> */
[----:B0-----:R-:W-:Y:S01]  /*1d7d0*/  F2FP.SATFINITE.E4M3.F32.PACK_AB_MERGE_C R5, RZ, R168, RZ ;  /* 0x000000a8ff05723e */ /* 0x001fe200048070ff */
[----:B------:R-:W-:Y:S01]  /*1d7e0*/  @!P0 STG.E.U8 desc[UR20][R2.64+0x40], R164 ;  /* 0x000040a402008986 */ /* 0x000fe2000c101114 */
[----:B------:R-:W-:Y:S01]  /*1d7f0*/  ISETP.LT.OR P0, PT, R0, 0x49, !P3 ;  /* 0x000000490000780c */ /* 0x000fe20005f01670 */
[----:B------:R-:W-:Y:S01]  /*1d800*/  FMUL R174, R174, UR22 ;  /* 0x00000016aeae7c20 */ /* 0x000fe20008400000 */
[----:B------:R-:W-:Y:S01]  /*1d810*/  F2FP.SATFINITE.E4M3.F32.PACK_AB_MERGE_C R169, RZ, R169, RZ ;  /* 0x000000a9ffa9723e */ /* 0x000fe200048070ff */
[----:B------:R-:W-:Y:S01]  /*1d820*/  @!P1 STG.E.U8 desc[UR20][R2.64+0x41], R165 ;  /* 0x000041a502009986 */ /* 0x000fe2000c101114 */
[C---:B------:R-:W-:Y:S01]  /*1d830*/  ISETP.LT.OR P1, PT, R0.reuse, 0x4a, !P3 ;  /* 0x0000004a0000780c */ /* 0x040fe20005f21670 */
[----:B------:R-:W-:Y:S01]  /*1d840*/  FMUL R175, R175, UR22 ;  /* 0x00000016afaf7c20 */ /* 0x000fe20008400000 */
[----:B-1----:R-:W-:Y:S01]  /*1d850*/  F2FP.SATFINITE.E4M3.F32.PACK_AB_MERGE_C R7, RZ, R170, RZ ;  /* 0x000000aaff07723e */ /* 0x002fe200048070ff */
        /* <DEDUP_REMOVED lines=8> */
[----:B------:R0:W-:Y:S01]  /*1d8e0*/  @!P0 STG.E.U8 desc[UR20][R2.64+0x48], R5 ;  /* 0x0000480502008986 */ /* 0x0001e2000c101114 */
[----:B------:R-:W-:Y:S01]  /*1d8f0*/  ISETP.LT.OR P0, PT, R0, 0x51, !P3 ;  /* 0x000000510000780c */ /* 0x000fe20005f01670 */
[----:B------:R-:W-:Y:S01]  /*1d900*/  FMUL R178, R178, UR22 ;  /* 0x00000016b2b27c20 */ /* 0x000fe20008400000 */
[----:B------:R-:W-:Y:S01]  /*1d910*/  F2FP.SATFINITE.E4M3.F32.PACK_AB_MERGE_C R175, RZ, R175, RZ ;  /* 0x000000afffaf723e */ /* 0x000fe200048070ff */
[----:B------:R-:W-:Y:S01]  /*1d920*/  @!P1 STG.E.U8 desc[UR20][R2.64+0x49], R169 ;  /* 0x000049a902009986 */ /* 0x000fe2000c101114 */
[----:B------:R-:W-:Y:S01]  /*1d930*/  ISETP.LT.OR P1, PT, R0, 0x52, !P3 ;  /* 0x000000520000780c */ /* 0x000fe20005f21670 */
[----:B------:R-:W-:Y:S01]  /*1d940*/  FMUL R179, R179, UR22 ;  /* 0x00000016b3b37c20 */ /* 0x000fe20008400000 */
[----:B------:R-:W-:Y:S01]  /*1d950*/  FMUL R180, R180, UR22 ;  /* 0x00000016b4b47c20 */ /* 0x000fe20008400000 */
[----:B------:R1:W-:Y:S01]  /*1d960*/  @!P5 STG.E.U8 desc[UR20][R24.64+0x48], R7 ;  /* 0x000048071800d986 */ /* 0x0003e2000c101114 */
[----:B------:R-:W-:Y:S01]  /*1d970*/  ISETP.LT.OR P5, PT, R0, 0x51, !P2 ;  /* 0x000000510000780c */ /* 0x000fe200057a1670 */
[----:B------:R-:W-:Y:S01]  /*1d980*/  FMUL R181, R181, UR22 ;  /* 0x00000016b5b57c20 */ /* 0x000fe20008400000 */
[----:B------:R-:W-:Y:S01]  /*1d990*/  F2FP.SATFINITE.E4M3.F32.PACK_AB_MERGE_C R177, RZ, R177, RZ ;  /* 0x000000b1ffb1723e */ /* 0x000fe200048070ff */
[----:B------:R-:W-:Y:S01]  /*1d9a0*/  @!P6 STG.E.U8 desc[UR20][R24.64+0x49], R171 ;  /* 0x000049ab1800e986 */ /* 0x000fe2000c101114 */
[----:B0-----:R-:W-:Y:S01]  /*1d9b0*/  F2FP.SATFINITE.E4M3.F32.PACK_AB_MERGE_C R5, RZ, R172, RZ ;  /* 0x000000acff05723e */ /* 0x001fe200048070ff */
[----:B------:R-:W-:Y:S01]  /*1d9c0*/  FMUL R182, R182, UR22 ;  /* 0x00000016b6b67c20 */ /* 0x000fe20008400000 */
[C---:B------:R-:W-:Y:S01]  /*1d9d0*/  ISETP.LT.OR P6, PT, R0.reuse, 0x52, !P2 ;  /* 0x000000520000780c */ /* 0x040fe200057c1670 */
[----:B------:R-:W-:Y:S01]  /*1d9e0*/  FMUL R183, R183, UR22 ;  /* 0x00000016b7b77c20 */ /* 0x000fe20008400000 */
[----:B------:R-:W-:Y:S01]  /*1d9f0*/  F2FP.SATFINITE.E4M3.F32.PACK_AB_MERGE_C R179, RZ, R179, RZ ;  /* 0x000000b3ffb3723e */ /* 0x000fe200048070ff */
[----:B------:R0:W-:Y:S01]  /*1da00*/  @!P0 STG.E.U8 desc[UR20][R2.64+0x50], R5 ;  /* 0x0000500502008986 */ /* 0x0001e2000c101114 */
[----:B------:R-:W-:Y:S01]  /*1da10*/  ISETP.LT.OR P0, PT, R0, 0x59, !P3 ;  /* 0x000000590000780c */ /* 0x000fe20005f01670 */
[----:B------:R-:W-:Y:S01]  /*1da20*/  FMUL R184, R184, UR22 ;  /* 0x00000016b8b87c20 */ /* 0x000fe20008400000 */
[----:B-1----:R-:W-:Y:S01]  /*1da30*/  F2FP.SATFINITE.E4M3.F32.PACK_AB_MERGE_C R7, RZ, R174, RZ ;  /* 0x000000aeff07723e */ /* 0x002fe200048070ff */
        /* <DEDUP_REMOVED lines=9> */
[----:B0-----:R-:W-:Y:S01]  /*1dad0*/  F2FP.SATFINITE.E4M3.F32.PACK_AB_MERGE_C R5, RZ, R176, RZ ;  /* 0x000000b0ff05723e */ /* 0x001fe200048070ff */
[----:B------:R-:W-:Y:S01]  /*1dae0*/  FMUL R187, R187, UR22 ;  /* 0x00000016bbbb7c20 */ /* 0x000fe20008400000 */
[----:B------:R-:W-:Y:S01]  /*1daf0*/  ISETP.LT.OR P6, PT, R0, 0x5a, !P2 ;  /* 0x0000005a0000780c */ /* 0x000fe200057c1670 */
[----:B------:R-:W-:Y:S01]  /*1db00*/  FMUL R188, R188, UR22 ;  /* 0x00000016bcbc7c20 */ /* 0x000fe20008400000 */
[----:B------:R-:W-:Y:S01]  /*1db10*/  F2FP.SATFINITE.E4M3.F32.PACK_AB_MERGE_C R185, RZ, R185, RZ ;  /* 0x000000b9ffb9723e */ /* 0x000fe200048070ff */
[----:B------:R0:W-:Y:S01]  /*1db20*/  @!P0 STG.E.U8 desc[UR20][R2.64+0x58], R5 ;  /* 0x0000580502008986 */ /* 0x0001e2000c101114 */
[C---:B------:R-:W-:Y:S01]  /*1db30*/  ISETP.LT.OR P0, PT, R0.reuse, 0x61, !P3 ;  /* 0x000000610000780c */ /* 0x040fe20005f01670 */
[----:B------:R-:W-:Y:S01]  /*1db40*/  FMUL R189, R189, UR22 ;  /* 0x00000016bdbd7c20 */ /* 0x000fe20008400000 */
[----:B-1----:R-:W-:Y:S01]  /*1db50*/  F2FP.SATFINITE.E4M3.F32.PACK_AB_MERGE_C R7, RZ, R178, RZ ;  /* 0x000000b2ff07723e */ /* 0x002fe200048070ff */
[----:B------:R-:W-:Y:S01]  /*1db60*/  @!P1 STG.E.U8 desc[UR20][R2.64+0x59], R177 ;  /* 0x000059b102009986 */ /* 0x000fe2000c101114 */
[----:B------:R-:W-:Y:S01]  /*1db70*/  ISETP.LT.OR P1, PT, R0, 0x62, !P3 ;  /* 0x000000620000780c */ /* 0x000fe20005f21670 */
[----:B------:R-:W-:Y:S01]  /*1db80*/  FMUL R190, R190, UR22 ;  /* 0x00000016bebe7c20 */ /* 0x000fe20008400000 */
[----:B------:R-:W-:Y:S01]  /*1db90*/  F2FP.SATFINITE.E4M3.F32.PACK_AB_MERGE_C R187, RZ, R187, RZ ;  /* 0x000000bbffbb723e */ /* 0x000fe200048070ff */
[----:B------:R1:W-:Y:S01]  /*1dba0*/  @!P5 STG.E.U8 desc[UR20][R24.64+0x58], R7 ;  /* 0x000058071800d986 */ /* 0x0003e2000c101114 */
[----:B------:R-:W-:Y:S01]  /*1dbb0*/  ISETP.LT.OR P5, PT, R0, 0x61, !P2 ;  /* 0x000000610000780c */ /* 0x000fe200057a1670 */
[----:B------:R-:W-:Y:S01]  /*1dbc0*/  FMUL R191, R191, UR22 ;  /* 0x00000016bfbf7c20 */ /* 0x000fe20008400000 */
[----:B------:R-:W-:Y:S01]  /*1dbd0*/  FMUL R192, R192, UR22 ;  /* 0x00000016c0c07c20 */ /* 0x000fe20008400000 */
[----:B0-----:R-:W-:Y:S01]  /*1dbe0*/  F2FP.SATFINITE.E4M3.F32.PACK_AB_MERGE_C R5, RZ, R180, RZ ;  /* 0x000000b4ff05723e */ /* 0x001fe200048070ff */
[----:B------:R-:W-:Y:S01]  /*1dbf0*/  @!P6 STG.E.U8 desc[UR20][R24.64+0x59], R179 ;  /* 0x000059b31800e986 */ /* 0x000fe2000c101114 */
        /* <DEDUP_REMOVED lines=38> */
[----:B------:R-:W-:Y:S01]  /*1de60*/  FMUL R204, R204, UR22 ;  /* 0x00000016cccc7c20 */ /* 0x000fe20008400000 */
        /* <DEDUP_REMOVED lines=107> */
[----:B--2---:R-:W-:Y:S01]  /*1e520*/  FMUL R4, R35, UR22 ;  /* 0x0000001623047c20 */ /* 0x004fe20008400000 */
        /* <DEDUP_REMOVED lines=9> */
[----:B------:R-:W-:-:S02]  /*1e5c0*/  ISETP.LT.OR P5, PT, R0, 0xa9, !P2 ;  /* 0x000000a90000780c */ /* 0x000fc400057a1670 */
[----:B------:R-:W-:Y:S01]  /*1e5d0*/  F2FP.SATFINITE.E4M3.F32.PACK_AB_MERGE_C R235, RZ, R235, RZ ;  /* 0x000000ebffeb723e */ /* 0x000fe200048070ff */
[----:B------:R-:W-:Y:S01]  /*1e5e0*/  @!P6 STG.E.U8 desc[UR20][R24.64+0xa1], R215 ;  /* 0x0000a1d71800e986 */ /* 0x000fe2000c101114 */
[----:B0-----:R-:W-:Y:S02]  /*1e5f0*/  F2FP.SATFINITE.E4M3.F32.PACK_AB_MERGE_C R5, RZ, R216, RZ ;  /* 0x000000d8ff05723e */ /* 0x001fe400048070ff */
[C---:B------:R-:W-:Y:S01]  /*1e600*/  ISETP.LT.OR P6, PT, R0.reuse, 0xaa, !P2 ;  /* 0x000000aa0000780c */ /* 0x040fe200057c1670 */
[----:B------:R-:W2:Y:S04]  /*1e610*/  LDL.LU R36, [R1+0x21c] ;  /* 0x00021c0001247983 */ /* 0x000ea80000300800 */
[----:B------:R0:W-:Y:S01]  /*1e620*/  @!P0 STG.E.U8 desc[UR20][R2.64+0xa8], R5 ;  /* 0x0000a80502008986 */ /* 0x0001e2000c101114 */
[----:B------:R-:W-:-:S02]  /*1e630*/  ISETP.LT.OR P0, PT, R0, 0xb1, !P3 ;  /* 0x000000b10000780c */ /* 0x000fc40005f01670 */
[----:B-1----:R-:W-:Y:S01]  /*1e640*/  F2FP.SATFINITE.E4M3.F32.PACK_AB_MERGE_C R7, RZ, R218, RZ ;  /* 0x000000daff07723e */ /* 0x002fe200048070ff */
[----:B------:R-:W-:Y:S01]  /*1e650*/  @!P1 STG.E.U8 desc[UR20][R2.64+0xa9], R217 ;  /* 0x0000a9d902009986 */ /* 0x000fe2000c101114 */
[----:B------:R-:W-:-:S03]  /*1e660*/  ISETP.LT.OR P1, PT, R0, 0xb2, !P3 ;  /* 0x000000b20000780c */ /* 0x000fc60005f21670 */
[----:B------:R1:W-:Y:S01]  /*1e670*/  @!P5 STG.E.U8 desc[UR20][R24.64+0xa8], R7 ;  /* 0x0000a8071800d986 */ /* 0x0003e2000c101114 */
[C---:B------:R-:W-:Y:S02]  /*1e680*/  ISETP.LT.OR P5, PT, R0.reuse, 0xb1, !P2 ;  /* 0x000000b10000780c */ /* 0x040fe400057a1670 */
[----:B0-----:R-:W-:Y:S01]  /*1e690*/  F2FP.SATFINITE.E4M3.F32.PACK_AB_MERGE_C R5, RZ, R220, RZ ;  /* 0x000000dcff05723e */ /* 0x001fe200048070ff */
[----:B------:R-:W-:Y:S01]  /*1e6a0*/  @!P6 STG.E.U8 desc[UR20][R24.64+0xa9], R219 ;  /* 0x0000a9db1800e986 */ /* 0x000fe2000c101114 */
[----:B------:R-:W-:-:S03]  /*1e6b0*/  ISETP.LT.OR P6, PT, R0, 0xb2, !P2 ;  /* 0x000000b20000780c */ /* 0x000fc600057c1670 */
[----:B------:R0:W-:Y:S01]  /*1e6c0*/  @!P0 STG.E.U8 desc[UR20][R2.64+0xb0], R5 ;  /* 0x0000b00502008986 */ /* 0x0001e2000c101114 */
[C---:B------:R-:W-:Y:S02]  /*1e6d0*/  ISETP.LT.OR P0, PT, R0.reuse, 0xb9, !P3 ;  /* 0x000000b90000780c */ /* 0x040fe40005f01670 */
        /* <DEDUP_REMOVED lines=29> */
[----:B------:R-:W-:Y:S02]  /*1e8b0*/  ISETP.LT.OR P0, PT, R0, 0xd1, !P3 ;  /* 0x000000d10000780c */ /* 0x000fe40005f01670 */
[----:B-1----:R-:W-:Y:S01]  /*1e8c0*/  F2FP.SATFINITE.E4M3.F32.PACK_AB_MERGE_C R7, RZ, R234, RZ ;  /* 0x000000eaff07723e */ /* 0x002fe200048070ff */
[----:B------:R-:W2:Y:S01]  /*1e8d0*/  LDL.LU R35, [R1+0x220] ;  /* 0x0002200001237983 */ /* 0x000ea20000300800 */
[----:B------:R-:W-:Y:S01]  /*1e8e0*/  F2FP.SATFINITE.E4M3.F32.PACK_AB_MERGE_C R9, RZ, R236, RZ ;  /* 0x000000ecff09723e */ /* 0x000fe200048070ff */
[----:B----4-:R-:W-:Y:S01]  /*1e8f0*/  FMUL R6, R33, UR22 ;  /* 0x0000001621067c20 */ /* 0x010fe20008400000 */
[----:B------:R-:W-:Y:S01]  /*1e900*/  F2FP.SATFINITE.E4M3.F32.PACK_AB_MERGE_C R11, RZ, R4, RZ ;  /* 0x00000004ff0b723e */ /* 0x000fe200048070ff */
[----:B------:R-:W-:Y:S01]  /*1e910*/  @!P1 STG.E.U8 desc[UR20][R2.64+0xc9], R233 ;  /* 0x0000c9e902009986 */ /* 0x000fe2000c101114 */
[----:B0-----:R-:W-:Y:S01]  /*1e920*/  FMUL R5, R34, UR22 ;  /* 0x0000001622057c20 */ /* 0x001fe20008400000 */
[----:B-----5:R-:W-:-:S02]  /*1e930*/  FMUL R4, R38, UR22 ;  /* 0x0000001626047c20 */ /* 0x020fc40008400000 */
[----:B------:R-:W4:Y:S01]  /*1e940*/  LDL.LU R34, [R1+0x224] ;  /* 0x0002240001227983 */ /* 0x000f220000300800 */
[----:B------:R-:W-:-:S03]  /*1e950*/  ISETP.LT.OR P1, PT, R0, 0xd2, !P3 ;  /* 0x000000d20000780c */ /* 0x000fc60005f21670 */
[----:B------:R-:W5:Y:S04]  /*1e960*/  LDL.LU R33, [R1+0x228] ;  /* 0x0002280001217983 */ /* 0x000f680000300800 */
[----:B------:R3:W-:Y:S01]  /*1e970*/  @!P5 STG.E.U8 desc[UR20][R24.64+0xc8], R7 ;  /* 0x0000c8071800d986 */ /* 0x0007e2000c101114 */
[----:B------:R-:W-:-:S03]  /*1e980*/  ISETP.LT.OR P5, PT, R0, 0xd1, !P2 ;  /* 0x000000d10000780c */ /* 0x000fc600057a1670 */
[----:B------:R-:W-:Y:S01]  /*1e990*/  @!P6 STG.E.U8 desc[UR20][R24.64+0xc9], R235 ;  /* 0x0000c9eb1800e986 */ /* 0x000fe2000c101114 */
[----:B------:R-:W-:-:S03]  /*1e9a0*/  ISETP.LT.OR P6, PT, R0, 0xd2, !P2 ;  /* 0x000000d20000780c */ /* 0x000fc600057c1670 */
[----:B------:R0:W-:Y:S01]  /*1e9b0*/  @!P0 STG.E.U8 desc[UR20][R2.64+0xd0], R9 ;  /* 0x0000d00902008986 */ /* 0x0001e2000c101114 */
[----:B---3--:R-:W-:-:S03]  /*1e9c0*/  FMUL R7, R31, UR22 ;  /* 0x000000161f077c20 */ /* 0x008fc60008400000 */
[----:B------:R-:W3:Y:S04]  /*1e9d0*/  LDL.LU R31, [R1+0x22c] ;  /* 0x00022c00011f7983 */ /* 0x000ee80000300800 */
[----:B------:R-:W3:Y:S01]  /*1e9e0*/  LDL.LU R38, [R1+0x230] ;  /* 0x0002300001267983 */ /* 0x000ee20000300800 */
[----:B0-----:R-:W-:Y:S01]  /*1e9f0*/  F2FP.SATFINITE.E4M3.F32.PACK_AB_MERGE_C R9, RZ, R4, RZ ;  /* 0x00000004ff09723e */ /* 0x001fe200048070ff */
[----:B------:R-:W-:Y:S02]  /*1ea00*/  FMUL R4, R30, UR22 ;  /* 0x000000161e047c20 */ /* 0x000fe40008400000 */
[----:B------:R-:W3:Y:S01]  /*1ea10*/  LDL.LU R30, [R1+0x234] ;  /* 0x00023400011e7983 */ /* 0x000ee20000300800 */
[----:B------:R-:W-:Y:S02]  /*1ea20*/  F2FP.SATFINITE.E4M3.F32.PACK_AB_MERGE_C R237, RZ, R237, RZ ;  /* 0x000000edffed723e */ /* 0x000fe400048070ff */
[----:B------:R-:W-:Y:S01]  /*1ea30*/  F2FP.SATFINITE.E4M3.F32.PACK_AB_MERGE_C R13, RZ, R5, RZ ;  /* 0x00000005ff0d723e */ /* 0x000fe200048070ff */
[----:B------:R-:W-:Y:S01]  /*1ea40*/  FMUL R5, R37, UR22 ;  /* 0x0000001625057c20 */ /* 0x000fe20008400000 */
[----:B------:R-:W-:Y:S01]  /*1ea50*/  ISETP.LT.OR P0, PT, R0, 0xd9, !P3 ;  /* 0x000000d90000780c */ /* 0x000fe20005f01670 */
[----:B------:R-:W3:Y:S01]  /*1ea60*/  LDL.LU R37, [R1+0x238] ;  /* 0x0002380001257983 */ /* 0x000ee20000300800 */
[----:B------:R-:W-:-:S03]  /*1ea70*/  F2FP.SATFINITE.E4M3.F32.PACK_AB_MERGE_C R15, RZ, R6, RZ ;  /* 0x00000006ff0f723e */ /* 0x000fc600048070ff */
[----:B------:R-:W-:Y:S01]  /*1ea80*/  @!P1 STG.E.U8 desc[UR20][R2.64+0xd1], R237 ;  /* 0x0000d1ed02009986 */ /* 0x000fe2000c101114 */
[----:B------:R-:W-:-:S03]  /*1ea90*/  ISETP.LT.OR P1, PT, R0, 0xda, !P3 ;  /* 0x000000da0000780c */ /* 0x000fc60005f21670 */
[----:B------:R0:W-:Y:S01]  /*1eaa0*/  @!P5 STG.E.U8 desc[UR20][R24.64+0xd0], R11 ;  /* 0x0000d00b1800d986 */ /* 0x0001e2000c101114 */
[----:B------:R-:W-:-:S03]  /*1eab0*/  ISETP.LT.OR P5, PT, R0, 0xd9, !P2 ;  /* 0x000000d90000780c */ /* 0x000fc600057a1670 */
[----:B------:R1:W-:Y:S01]  /*1eac0*/  @!P6 STG.E.U8 desc[UR20][R24.64+0xd1], R13 ;  /* 0x0000d10d1800e986 */ /* 0x0003e2000c101114 */
[----:B0-----:R-:W-:Y:S02]  /*1ead0*/  F2FP.SATFINITE.E4M3.F32.PACK_AB_MERGE_C R11, RZ, R5, RZ ;  /* 0x00000005ff0b723e */ /* 0x001fe400048070ff */
[----:B-1----:R-:W-:Y:S01]  /*1eae0*/  F2FP.SATFINITE.E4M3.F32.PACK_AB_MERGE_C R13, RZ, R7, RZ ;  /* 0x00000007ff0d723e */ /* 0x002fe200048070ff */
[----:B------:R0:W-:Y:S04]  /*1eaf0*/  @!P0 STG.E.U8 desc[UR20][R2.64+0xd8], R9 ;  /* 0x0000d80902008986 */ /* 0x0001e8000c101114 */
[----:B------:R1:W-:Y:S01]  /*1eb00*/  @!P1 STG.E.U8 desc[UR20][R2.64+0xd9], R11 ;  /* 0x0000d90b02009986 */ /* 0x0003e2000c101114 */
[----:B0-----:R-:W-:-:S03]  /*1eb10*/  F2FP.SATFINITE.E4M3.F32.PACK_AB_MERGE_C R9, RZ, R4, RZ ;  /* 0x00000004ff09723e */ /* 0x001fc600048070ff */
[----:B------:R0:W-:Y:S01]  /*1eb20*/  @!P5 STG.E.U8 desc[UR20][R24.64+0xd8], R15 ;  /* 0x0000d80f1800d986 */ /* 0x0001e2000c101114 */
[----:B--2---:R-:W-:-:S03]  /*1eb30*/  FMUL R5, R36, UR22 ;  /* 0x0000001624057c20 */ /* 0x004fc60008400000 */
[----:B------:R-:W2:Y:S02]  /*1eb40*/  LDL.LU R36, [R1+0x23c] ;  /* 0x00023c0001247983 */ /* 0x000ea40000300800 */
[----:B-1----:R-:W-:Y:S01]  /*1eb50*/  F2FP.SATFINITE.E4M3.F32.PACK_AB_MERGE_C R11, RZ, R5, RZ ;  /* 0x00000005ff0b723e */ /* 0x002fe200048070ff */
[----:B------:R-:W-:Y:S02]  /*1eb60*/  FMUL R6, R35, UR22 ;  /* 0x0000001623067c20 */ /* 0x000fe40008400000 */
[----:B------:R-:W2:Y:S01]  /*1eb70*/  LDL.LU R35, [R1+0x240] ;  /* 0x0002400001237983 */ /* 0x000ea20000300800 */
[----:B----4-:R-:W-:-:S03]  /*1eb80*/  FMUL R7, R34, UR22 ;  /* 0x0000001622077c20 */ /* 0x010fc60008400000 */
[----:B------:R-:W4:Y:S01]  /*1eb90*/  LDL.LU R34, [R1+0x244] ;  /* 0x0002440001227983 */ /* 0x000f220000300800 */
[----:B-----5:R-:W-:-:S03]  /*1eba0*/  FMUL R4, R33, UR22 ;  /* 0x0000001621047c20 */ /* 0x020fc60008400000 */
[----:B------:R-:W5:Y:S01]  /*1ebb0*/  LDL.LU R33, [R1+0x248] ;  /* 0x0002480001217983 */ /* 0x000f620000300800 */
[----:B0-----:R-:W-:Y:S01]  /*1ebc0*/  F2FP.SATFINITE.E4M3.F32.PACK_AB_MERGE_C R15, RZ, R6, RZ ;  /* 0x00000006ff0f723e */ /* 0x001fe200048070ff */
[----:B---3--:R-:W-:Y:S02]  /*1ebd0*/  FMUL R5, R31, UR22 ;  /* 0x000000161f057c20 */ /* 0x008fe40008400000 */
[----:B------:R-:W3:Y:S01]  /*1ebe0*/  LDL.LU R31, [R1+0x24c] ;  /* 0x00024c00011f7983 */ /* 0x000ee20000300800 */
[----:B------:R-:W-:-:S03]  /*1ebf0*/  FMUL R6, R30, UR22 ;  /* 0x000000161e067c20 */ /* 0x000fc60008400000 */
[----:B------:R-:W3:Y:S01]  /*1ec00*/  LDL.LU R30, [R1+0x250] ;  /* 0x00025000011e7983 */ /* 0x000ee20000300800 */
[C---:B------:R-:W-:Y:S02]  /*1ec10*/  ISETP.LT.OR P6, PT, R0.reuse, 0xda, !P2 ;  /* 0x000000da0000780c */ /* 0x040fe400057c1670 */
[C---:B------:R-:W-:Y:S02]  /*1ec20*/  ISETP.LT.OR P5, PT, R0.reuse, 0xe1, !P3 ;  /* 0x000000e10000780c */ /* 0x040fe40005fa1670 */
[C---:B------:R-:W-:Y:S02]  /*1ec30*/  ISETP.LT.OR P0, PT, R0.reuse, 0xe1, !P2 ;  /* 0x000000e10000780c */ /* 0x040fe40005701670 */
[----:B------:R-:W-:-:S07]  /*1ec40*/  ISETP.LT.OR P1, PT, R0, 0xe2, !P2 ;  /* 0x000000e20000780c */ /* 0x000fce0005721670 */
[----:B------:R0:W-:Y:S01]  /*1ec50*/  @!P6 STG.E.U8 desc[UR20][R24.64+0xd9], R13 ;  /* 0x0000d90d1800e986 */ /* 0x0001e2000c101114 */
[C---:B------:R-:W-:Y:S02]  /*1ec60*/  ISETP.LT.OR P6, PT, R0.reuse, 0xe2, !P3 ;  /* 0x000000e20000780c */ /* 0x040fe40005fc1670 */
[----:B------:R-:W-:Y:S01]  /*1ec70*/  F2FP.SATFINITE.E4M3.F32.PACK_AB_MERGE_C R7, RZ, R7, RZ ;  /* 0x00000007ff07723e */ /* 0x000fe200048070ff */
[----:B------:R1:W-:Y:S01]  /*1ec80*/  @!P5 STG.E.U8 desc[UR20][R2.64+0xe0], R9 ;  /* 0x0000e0090200d986 */ /* 0x0003e2000c101114 */
[----:B------:R-:W-:Y:S02]  /*1ec90*/  ISETP.LT.OR P5, PT, R0, 0xea, !P2 ;  /* 0x000000ea0000780c */ /* 0x000fe400057a1670 */
[----:B0-----:R-:W-:Y:S01]  /*1eca0*/  F2FP.SATFINITE.E4M3.F32.PACK_AB_MERGE_C R13, RZ, R4, RZ ;  /* 0x00000004ff0d723e */ /* 0x001fe200048070ff */
[----:B------:R-:W-:-:S06]  /*1ecb0*/  FMUL R4, R38, UR22 ;  /* 0x0000001626047c20 */ /* 0x000fcc0008400000 */
[----:B------:R-:W-:Y:S01]  /*1ecc0*/  @!P6 STG.E.U8 desc[UR20][R2.64+0xe1], R11 ;  /* 0x0000e10b0200e986 */ /* 0x000fe2000c101114 */
[----:B------:R-:W-:-:S03]  /*1ecd0*/  ISETP.LT.OR P6, PT, R0, 0xe9, !P3 ;  /* 0x000000e90000780c */ /* 0x000fc60005fc1670 */
[----:B------:R-:W-:Y:S01]  /*1ece0*/  @!P0 STG.E.U8 desc[UR20][R24.64+0xe0], R15 ;  /* 0x0000e00f18008986 */ /* 0x000fe2000c101114 */
[----:B------:R-:W-:-:S03]  /*1ecf0*/  ISETP.LT.OR P0, PT, R0, 0xea, !P3 ;  /* 0x000000ea0000780c */ /* 0x000fc60005f01670 */
[----:B------:R0:W-:Y:S04]  /*1ed00*/  @!P1 STG.E.U8 desc[UR20][R24.64+0xe1], R7 ;  /* 0x0000e10718009986 */ /* 0x0001e8000c101114 */
[----:B------:R-:W3:Y:S01]  /*1ed10*/  LDL.LU R38, [R1+0x254] ;  /* 0x0002540001267983 */ /* 0x000ee20000300800 */
[----:B-1----:R-:W-:Y:S02]  /*1ed20*/  F2FP.SATFINITE.E4M3.F32.PACK_AB_MERGE_C R9, RZ, R5, RZ ;  /* 0x00000005ff09723e */ /* 0x002fe400048070ff */
[----:B0-----:R-:W-:Y:S01]  /*1ed30*/  F2FP.SATFINITE.E4M3.F32.PACK_AB_MERGE_C R7, RZ, R4, RZ ;  /* 0x00000004ff07723e */ /* 0x001fe200048070ff */
[----:B------:R-:W-:Y:S02]  /*1ed40*/  FMUL R4, R37, UR22 ;  /* 0x0000001625047c20 */ /* 0x000fe40008400000 */
[----:B------:R-:W3:Y:S01]  /*1ed50*/  LDL.LU R37, [R1+0x258] ;  /* 0x0002580001257983 */ /* 0x000ee20000300800 */
[----:B------:R-:W-:-:S02]  /*1ed60*/  F2FP.SATFINITE.E4M3.F32.PACK_AB_MERGE_C R11, RZ, R6, RZ ;  /* 0x00000006ff0b723e */ /* 0x000fc400048070ff */
[----:B------:R-:W-:Y:S01]  /*1ed70*/  F2FP.SATFINITE.E4M3.F32.PACK_AB_MERGE_C R15, RZ, R4, RZ ;  /* 0x00000004ff0f723e */ /* 0x000fe200048070ff */
[----:B------:R-:W-:Y:S04]  /*1ed80*/  @!P6 STG.E.U8 desc[UR20][R2.64+0xe8], R13 ;  /* 0x0000e80d0200e986 */ /* 0x000fe8000c101114 */
[----:B------:R0:W-:Y:S04]  /*1ed90*/  @!P0 STG.E.U8 desc[UR20][R2.64+0xe9], R9 ;  /* 0x0000e90902008986 */ /* 0x0001e8000c101114 */
[----:B------:R1:W-:Y:S01]  /*1eda0*/  @!P5 STG.E.U8 desc[UR20][R24.64+0xe9], R11 ;  /* 0x0000e90b1800d986 */ /* 0x0003e2000c101114 */
[----:B--2---:R-:W-:-:S03]  /*1edb0*/  FMUL R5, R36, UR22 ;  /* 0x0000001624057c20 */ /* 0x004fc60008400000 */
[----:B------:R-:W2:Y:S02]  /*1edc0*/  LDL.LU R36, [R1+0x25c] ;  /* 0x00025c0001247983 */ /* 0x000ea40000300800 */
[----:B0-----:R-:W-:Y:S01]  /*1edd0*/  F2FP.SATFINITE.E4M3.F32.PACK_AB_MERGE_C R9, RZ, R5, RZ ;  /* 0x00000005ff09723e */ /* 0x001fe200048070ff */
[----:B------:R-:W-:Y:S02]  /*1ede0*/  FMUL R6, R35, UR22 ;  /* 0x0000001623067c20 */ /* 0x000fe40008400000 */
[----:B------:R-:W2:Y:S01]  /*1edf0*/  LDL.LU R35, [R1+0x260] ;  /* 0x0002600001237983 */ /* 0x000ea20000300800 */
[----:B----4-:R-:W-:-:S03]  /*1ee00*/  FMUL R4, R34, UR22 ;  /* 0x0000001622047c20 */ /* 0x010fc60008400000 */
[----:B------:R-:W4:Y:S02]  /*1ee10*/  LDL.LU R34, [R1+0x264] ;  /* 0x0002640001227983 */ /* 0x000f240000300800 */
[----:B-1----:R-:W-:Y:S01]  /*1ee20*/  F2FP.SATFINITE.E4M3.F32.PACK_AB_MERGE_C R11, RZ, R4, RZ ;  /* 0x00000004ff0b723e */ /* 0x002fe200048070ff */
[----:B-----5:R-:W-:Y:S02]  /*1ee30*/  FMUL R4, R33, UR22 ;  /* 0x0000001621047c20 */ /* 0x020fe40008400000 */
[----:B------:R-:W5:Y:S03]  /*1ee40*/  LDL.LU R33, [R1+0x268] ;  /* 0x0002680001217983 */ /* 0x000f660000300800 */
[----:B------:R-:W-:Y:S01]  /*1ee50*/  F2FP.SATFINITE.E4M3.F32.PACK_AB_MERGE_C R13, RZ, R4, RZ ;  /* 0x00000004ff0d723e */ /* 0x000fe200048070ff */
        /* <DEDUP_REMOVED lines=9> */
[----:B------:R-:W-:-:S03]  /*1eef0*/  ISETP.LT.OR P1, PT, R0, 0xf1, !P2 ;  /* 0x000000f10000780c */ /* 0x000fc60005721670 */
[----:B------:R1:W-:Y:S01]  /*1ef00*/  @!P6 STG.E.U8 desc[UR20][R2.64+0xf0], R15 ;  /* 0x0000f00f0200e986 */ /* 0x0003e2000c101114 */
[C---:B------:R-:W-:Y:S02]  /*1ef10*/  ISETP.LT.OR P6, PT, R0.reuse, 0xf9, !P3 ;  /* 0x000000f90000780c */ /* 0x040fe40005fc1670 */
[----:B------:R-:W-:Y:S01]  /*1ef20*/  ISETP.LT.OR P3, PT, R0, 0xfa, !P3 ;  /* 0x000000fa0000780c */ /* 0x000fe20005f61670 */
[----:B------:R1:W-:Y:S01]  /*1ef30*/  @!P0 STG.E.U8 desc[UR20][R2.64+0xf1], R9 ;  /* 0x0000f10902008986 */ /* 0x0003e2000c101114 */
[----:B0-----:R-:W-:Y:S02]  /*1ef40*/  F2FP.SATFINITE.E4M3.F32.PACK_AB_MERGE_C R7, RZ, R6, RZ ;  /* 0x00000006ff07723e */ /* 0x001fe400048070ff */
[----:B-1----:R-:W-:Y:S02]  /*1ef50*/  F2FP.SATFINITE.E4M3.F32.PACK_AB_MERGE_C R15, RZ, R5, RZ ;  /* 0x00000005ff0f723e */ /* 0x002fe400048070ff */
[----:B------:R-:W-:Y:S01]  /*1ef60*/  F2FP.SATFINITE.E4M3.F32.PACK_AB_MERGE_C R9, RZ, R4, RZ ;  /* 0x00000004ff09723e */ /* 0x000fe200048070ff */
[----:B------:R-:W-:-:S02]  /*1ef70*/  FMUL R4, R38, UR22 ;  /* 0x0000001626047c20 */ /* 0x000fc40008400000 */
[----:B------:R-:W3:Y:S04]  /*1ef80*/  LDL.LU R38, [R1+0x274] ;  /* 0x0002740001267983 */ /* 0x000ee80000300800 */
[----:B------:R0:W-:Y:S01]  /*1ef90*/  @!P5 STG.E.U8 desc[UR20][R24.64+0xf1], R11 ;  /* 0x0000f10b1800d986 */ /* 0x0001e2000c101114 */
[----:B------:R-:W-:Y:S01]  /*1efa0*/  ISETP.LT.OR P5, PT, R0, 0xf9, !P2 ;  /* 0x000000f90000780c */ /* 0x000fe200057a1670 */
[----:B------:R-:W-:Y:S02]  /*1efb0*/  FMUL R5, R37, UR22 ;  /* 0x0000001625057c20 */ /* 0x000fe40008400000 */
[----:B------:R-:W3:Y:S04]  /*1efc0*/  LDL.LU R37, [R1+0x278] ;  /* 0x0002780001257983 */ /* 0x000ee80000300800 */
[----:B------:R1:W-:Y:S04]  /*1efd0*/  @!P1 STG.E.U8 desc[UR20][R24.64+0xf0], R7 ;  /* 0x0000f00718009986 */ /* 0x0003e8000c101114 */
[----:B------:R-:W-:Y:S04]  /*1efe0*/  @!P6 STG.E.U8 desc[UR20][R2.64+0xf8], R13 ;  /* 0x0000f80d0200e986 */ /* 0x000fe8000c101114 */
[----:B------:R4:W-:Y:S01]  /*1eff0*/  @!P3 STG.E.U8 desc[UR20][R2.64+0xf9], R15 ;  /* 0x0000f90f0200b986 */ /* 0x0009e2000c101114 */
[----:B0-----:R-:W-:-:S03]  /*1f000*/  F2FP.SATFINITE.E4M3.F32.PACK_AB_MERGE_C R11, RZ, R4, RZ ;  /* 0x00000004ff0b723e */ /* 0x001fc600048070ff */
[----:B------:R0:W-:Y:S01]  /*1f010*/  @!P5 STG.E.U8 desc[UR20][R24.64+0xf8], R9 ;  /* 0x0000f8091800d986 */ /* 0x0001e2000c101114 */
[----:B--2---:R-:W-:-:S03]  /*1f020*/  FMUL R6, R36, UR22 ;  /* 0x0000001624067c20 */ /* 0x004fc60008400000 */
[----:B------:R-:W2:Y:S01]  /*1f030*/  LDL.LU R36, [R1+0x27c] ;  /* 0x00027c0001247983 */ /* 0x000ea20000300800 */
[----:B-1----:R-:W-:-:S03]  /*1f040*/  FMUL R7, R35, UR22 ;  /* 0x0000001623077c20 */ /* 0x002fc60008400000 */
        /* <DEDUP_REMOVED lines=10> */
[----:B------:R-:W-:Y:S02]  /*1f0f0*/  ISETP.GE.AND P1, PT, R32, 0x81, PT ;  /* 0x000000812000780c */ /* 0x000fe40003f26270 */
[C---:B------:R-:W-:Y:S02]  /*1f100*/  ISETP.LT.OR P2, PT, R0.reuse, 0xfa, !P2 ;  /* 0x000000fa0000780c */ /* 0x040fe40005741670 */
[C---:B------:R-:W-:Y:S02]  /*1f110*/  ISETP.LT.OR P6, PT, R0.reuse, 0x1, !P1 ;  /* 0x000000010000780c */ /* 0x040fe40004fc1670 */
[----:B------:R-:W-:Y:S02]  /*1f120*/  ISETP.LT.OR P3, PT, R0, 0x2, !P1 ;  /* 0x000000020000780c */ /* 0x000fe40004f61670 */
[----:B------:R-:W-:Y:S02]  /*1f130*/  F2FP.SATFINITE.E4M3.F32.PACK_AB_MERGE_C R5, RZ, R5, RZ ;  /* 0x00000005ff05723e */ /* 0x000fe400048070ff */
[----:B------:R-:W-:-:S05]  /*1f140*/  ISETP.GE.AND P0, PT, R32, 0x89, PT ;  /* 0x000000892000780c */ /* 0x000fca0003f06270 */
[----:B------:R-:W-:Y:S01]  /*1f150*/  @!P2 STG.E.U8 desc[UR20][R24.64+0xf9], R11 ;  /* 0x0000f90b1800a986 */ /* 0x000fe2000c101114 */
[----:B------:R-:W-:-:S03]  /*1f160*/  F2FP.SATFINITE.E4M3.F32.PACK_AB_MERGE_C R13, RZ, R6, RZ ;  /* 0x00000006ff0d723e */ /* 0x000fc600048070ff */
[----:B------:R0:W-:Y:S01]  /*1f170*/  @!P6 STG.E.U8 desc[UR20][R28.64], R5 ;  /* 0x000000051c00e986 */ /* 0x0001e2000c101114 */
[C---:B------:R-:W-:Y:S02]  /*1f180*/  ISETP.LT.OR P6, PT, R0.reuse, 0x2, !P0 ;  /* 0x000000020000780c */ /* 0x040fe400047c1670 */
[C---:B------:R-:W-:Y:S01]  /*1f190*/  ISETP.LT.OR P5, PT, R0.reuse, 0x1, !P0 ;  /* 0x000000010000780c */ /* 0x040fe200047a1670 */
[----:B------:R1:W-:Y:S01]  /*1f1a0*/  @!P3 STG.E.U8 desc[UR20][R28.64+0x1], R13 ;  /* 0x0000010d1c00b986 */ /* 0x0003e2000c101114 */
[----:B------:R-:W-:Y:S02]  /*1f1b0*/  ISETP.LT.OR P2, PT, R0, 0xa, !P1 ;  /* 0x0000000a0000780c */ /* 0x000fe40004f41670 */
[----:B0-----:R-:W-:Y:S02]  /*1f1c0*/  F2FP.SATFINITE.E4M3.F32.PACK_AB_MERGE_C R5, RZ, R3, RZ ;  /* 0x00000003ff05723e */ /* 0x001fe400048070ff */
[----:B-1----:R-:W-:Y:S01]  /*1f1d0*/  F2FP.SATFINITE.E4M3.F32.PACK_AB_MERGE_C R13, RZ, R2, RZ ;  /* 0x00000002ff0d723e */ /* 0x002fe200048070ff */
[----:B------:R-:W-:-:S02]  /*1f1e0*/  FMUL R3, R38, UR22 ;  /* 0x0000001626037c20 */ /* 0x000fc40008400000 */
[----:B------:R-:W3:Y:S01]  /*1f1f0*/  LDL.LU R38, [R1+0x294] ;  /* 0x0002940001267983 */ /* 0x000ee20000300800 */
[----:B------:R-:W-:Y:S02]  /*1f200*/  F2FP.SATFINITE.E4M3.F32.PACK_AB_MERGE_C R11, RZ, R4, RZ ;  /* 0x00000004ff0b723e */ /* 0x000fe400048070ff */
[----:B------:R-:W-:Y:S01]  /*1f210*/  ISETP.LT.OR P3, PT, R0, 0x9, !P1 ;  /* 0x000000090000780c */ /* 0x000fe20004f61670 */
[----:B------:R0:W-:Y:S01]  /*1f220*/  @!P6 STG.E.U8 desc[UR20][R26.64+0x1], R9 ;  /* 0x000001091a00e986 */ /* 0x0001e2000c101114 */
[----:B------:R-:W-:-:S03]  /*1f230*/  FMUL R2, R37, UR22 ;  /* 0x0000001625027c20 */ /* 0x000fc60008400000 */
[----:B------:R-:W3:Y:S01]  /*1f240*/  LDL.LU R37, [R1+0x298] ;  /* 0x0002980001257983 */ /* 0x000ee20000300800 */
[----:B------:R-:W-:Y:S02]  /*1f250*/  F2FP.SATFINITE.E4M3.F32.PACK_AB_MERGE_C R7, RZ, R7, RZ ;  /* 0x00000007ff07723e */ /* 0x000fe400048070ff */
[----:B0-----:R-:W-:-:S03]  /*1f260*/  F2FP.SATFINITE.E4M3.F32.PACK_AB_MERGE_C R9, RZ, R2, RZ ;  /* 0x00000002ff09723e */ /* 0x001fc600048070ff */
        /* <DEDUP_REMOVED lines=8> */
[----:B------:R-:W2:Y:S03]  /*1f2f0*/  LDL.LU R35, [R1+0x2a0] ;  /* 0x0002a00001237983 */ /* 0x000ea60000300800 */
[----:B------:R-:W-:Y:S01]  /*1f300*/  F2FP.SATFINITE.E4M3.F32.PACK_AB_MERGE_C R15, RZ, R2, RZ ;  /* 0x00000002ff0f723e */ /* 0x000fe200048070ff */
[----:B----4-:R-:W-:Y:S02]  /*1f310*/  FMUL R2, R34, UR22 ;  /* 0x0000001622027c20 */ /* 0x010fe40008400000 */
[----:B------:R-:W4:Y:S01]  /*1f320*/  LDL.LU R34, [R1+0x2a4] ;  /* 0x0002a40001227983 */ /* 0x000f220000300800 */
[----:B-----5:R-:W-:-:S03]  /*1f330*/  FMUL R3, R33, UR22 ;  /* 0x0000001621037c20 */ /* 0x020fc60008400000 */
[----:B------:R-:W5:Y:S01]  /*1f340*/  LDL.LU R33, [R1+0x2a8] ;  /* 0x0002a80001217983 */ /* 0x000f620000300800 */
[----:B---3--:R-:W-:-:S03]  /*1f350*/  FMUL R4, R31, UR22 ;  /* 0x000000161f047c20 */ /* 0x008fc60008400000 */
[----:B------:R-:W3:Y:S01]  /*1f360*/  LDL.LU R31, [R1+0x2ac] ;  /* 0x0002ac00011f7983 */ /* 0x000ee20000300800 */
[----:B0-----:R-:W-:-:S03]  /*1f370*/  FMUL R5, R30, UR22 ;  /* 0x000000161e057c20 */ /* 0x001fc60008400000 */
[----:B------:R-:W3:Y:S01]  /*1f380*/  LDL.LU R30, [R1+0x2b0] ;  /* 0x0002b000011e7983 */ /* 0x000ee20000300800 */
[C---:B------:R-:W-:Y:S02]  /*1f390*/  ISETP.LT.OR P6, PT, R0.reuse, 0xa, !P0 ;  /* 0x0000000a0000780c */ /* 0x040fe400047c1670 */
[C---:B------:R-:W-:Y:S02]  /*1f3a0*/  ISETP.LT.OR P5, PT, R0.reuse, 0x9, !P0 ;  /* 0x000000090000780c */ /* 0x040fe400047a1670 */
[C---:B------:R-:W-:Y:S02]  /*1f3b0*/  ISETP.LT.OR P3, PT, R0.reuse, 0x11, !P1 ;  /* 0x000000110000780c */ /* 0x040fe40004f61670 */
[----:B------:R-:W-:-:S07]  /*1f3c0*/  ISETP.LT.OR P2, PT, R0, 0x12, !P1 ;  /* 0x000000120000780c */ /* 0x000fce0004f41670 */
[----:B------:R0:W-:Y:S01]  /*1f3d0*/  @!P6 STG.E.U8 desc[UR20][R26.64+0x9], R7 ;  /* 0x000009071a00e986 */ /* 0x0001e2000c101114 */
[----:B------:R-:W-:-:S03]  /*1f3e0*/  ISETP.LT.OR P6, PT, R0, 0x12, !P0 ;  /* 0x000000120000780c */ /* 0x000fc600047c1670 */
[----:B------:R-:W-:Y:S01]  /*1f3f0*/  @!P5 STG.E.U8 desc[UR20][R26.64+0x8], R13 ;  /* 0x0000080d1a00d986 */ /* 0x000fe2000c101114 */
[----:B------:R-:W-:-:S03]  /*1f400*/  ISETP.LT.OR P5, PT, R0, 0x11, !P0 ;  /* 0x000000110000780c */ /* 0x000fc600047a1670 */
[----:B------:R1:W-:Y:S01]  /*1f410*/  @!P3 STG.E.U8 desc[UR20][R28.64+0x10], R9 ;  /* 0x000010091c00b986 */ /* 0x0003e2000c101114 */
[C---:B------:R-:W-:Y:S02]  /*1f420*/  ISETP.LT.OR P3, PT, R0.reuse, 0x19, !P1 ;  /* 0x000000190000780c */ /* 0x040fe40004f61670 */
[----:B0-----:R-:W-:Y:S01]  /*1f430*/  F2FP.SATFINITE.E4M3.F32.PACK_AB_MERGE_C R7, RZ, R2, RZ ;  /* 0x00000002ff07723e */ /* 0x001fe200048070ff */
[----:B------:R0:W-:Y:S01]  /*1f440*/  @!P2 STG.E.U8 desc[UR20][R28.64+0x11], R11 ;  /* 0x0000110b1c00a986 */ /* 0x0001e2000c101114 */
[----:B------:R-:W-:Y:S02]  /*1f450*/  ISETP.LT.OR P2, PT, R0, 0x1a, !P1 ;  /* 0x0000001a0000780c */ /* 0x000fe40004f41670 */
[----:B-1----:R-:W-:Y:S01]  /*1f460*/  F2FP.SATFINITE.E4M3.F32.PACK_AB_MERGE_C R9, RZ, R3, RZ ;  /* 0x00000003ff09723e */ /* 0x002fe200048070ff */
[----:B------:R-:W-:Y:S02]  /*1f470*/  FMUL R2, R38, UR22 ;  /* 0x0000001626027c20 */ /* 0x000fe40008400000 */
[----:B------:R-:W3:Y:S01]  /*1f480*/  LDL.LU R38, [R1+0x2b4] ;  /* 0x0002b40001267983 */ /* 0x000ee20000300800 */
[----:B0-----:R-:W-:-:S03]  /*1f490*/  F2FP.SATFINITE.E4M3.F32.PACK_AB_MERGE_C R11, RZ, R4, RZ ;  /* 0x00000004ff0b723e */ /* 0x001fc600048070ff */
[----:B------:R0:W-:Y:S01]  /*1f4a0*/  @!P6 STG.E.U8 desc[UR20][R26.64+0x11], R7 ;  /* 0x000011071a00e986 */ /* 0x0001e2000c101114 */
[----:B------:R-:W-:Y:S01]  /*1f4b0*/  ISETP.LT.OR P6, PT, R0, 0x1a, !P0 ;  /* 0x0000001a0000780c */ /* 0x000fe200047c1670 */
[----:B------:R-:W-:Y:S02]  /*1f4c0*/  FMUL R3, R37, UR22 ;  /* 0x0000001625037c20 */ /* 0x000fe40008400000 */
[----:B------:R-:W3:Y:S01]  /*1f4d0*/  LDL.LU R37, [R1+0x2b8] ;  /* 0x0002b80001257983 */ /* 0x000ee20000300800 */
[----:B0-----:R-:W-:-:S03]  /*1f4e0*/  F2FP.SATFINITE.E4M3.F32.PACK_AB_MERGE_C R7, RZ, R2, RZ ;  /* 0x00000002ff07723e */ /* 0x001fc600048070ff */
[----:B------:R-:W-:Y:S04]  /*1f4f0*/  @!P5 STG.E.U8 desc[UR20][R26.64+0x10], R15 ;  /* 0x0000100f1a00d986 */ /* 0x000fe8000c101114 */
        /* <DEDUP_REMOVED lines=13> */
[----:B------:R-:W5:Y:S02]  /*1f5d0*/  LDL.LU R33, [R1+0x2c8] ;  /* 0x0002c80001217983 */ /* 0x000f640000300800 */
        /* <DEDUP_REMOVED lines=8> */
[----:B------:R-:W-:Y:S02]  /*1f660*/  F2FP.SATFINITE.E4M3.F32.PACK_AB_MERGE_C R5, RZ, R5, RZ ;  /* 0x00000005ff05723e */ /* 0x000fe400048070ff */
[----:B------:R-:W-:-:S05]  /*1f670*/  ISETP.LT.OR P6, PT, R0, 0x22, !P0 ;  /* 0x000000220000780c */ /* 0x000fca00047c1670 */
[----:B------:R0:W-:Y:S01]  /*1f680*/  @!P5 STG.E.U8 desc[UR20][R26.64+0x18], R5 ;  /* 0x000018051a00d986 */ /* 0x0001e2000c101114 */
[----:B------:R-:W-:-:S03]  /*1f690*/  ISETP.LT.OR P5, PT, R0, 0x21, !P0 ;  /* 0x000000210000780c */ /* 0x000fc600047a1670 */
[----:B------:R-:W-:Y:S01]  /*1f6a0*/  @!P3 STG.E.U8 desc[UR20][R28.64+0x20], R9 ;  /* 0x000020091c00b986 */ /* 0x000fe2000c101114 */
[----:B------:R-:W-:-:S03]  /*1f6b0*/  ISETP.LT.OR P3, PT, R0, 0x29, !P1 ;  /* 0x000000290000780c */ /* 0x000fc60004f61670 */
[----:B------:R1:W-:Y:S01]  /*1f6c0*/  @!P2 STG.E.U8 desc[UR20][R28.64+0x21], R11 ;  /* 0x0000210b1c00a986 */ /* 0x0003e2000c101114 */
[----:B------:R-:W-:Y:S02]  /*1f6d0*/  ISETP.LT.OR P2, PT, R0, 0x2a, !P1 ;  /* 0x0000002a0000780c */ /* 0x000fe40004f41670 */
[----:B0-----:R-:W-:Y:S02]  /*1f6e0*/  F2FP.SATFINITE.E4M3.F32.PACK_AB_MERGE_C R5, RZ, R3, RZ ;  /* 0x00000003ff05723e */ /* 0x001fe400048070ff */
[----:B-1----:R-:W-:Y:S01]  /*1f6f0*/  F2FP.SATFINITE.E4M3.F32.PACK_AB_MERGE_C R11, RZ, R2, RZ ;  /* 0x00000002ff0b723e */ /* 0x002fe200048070ff */
[----:B------:R-:W-:Y:S02]  /*1f700*/  FMUL R2, R38, UR22 ;  /* 0x0000001626027c20 */ /* 0x000fe40008400000 */
[----:B------:R-:W3:Y:S01]  /*1f710*/  LDL.LU R38, [R1+0x2d4] ;  /* 0x0002d40001267983 */ /* 0x000ee20000300800 */
[----:B------:R-:W-:-:S03]  /*1f720*/  F2FP.SATFINITE.E4M3.F32.PACK_AB_MERGE_C R9, RZ, R4, RZ ;  /* 0x00000004ff09723e */ /* 0x000fc600048070ff */
[----:B------:R-:W-:Y:S01]  /*1f730*/  @!P6 STG.E.U8 desc[UR20][R26.64+0x21], R5 ;  /* 0x000021051a00e986 */ /* 0x000fe2000c101114 */
[----:B------:R-:W-:Y:S01]  /*1f740*/  ISETP.LT.OR P6, PT, R0, 0x2a, !P0 ;  /* 0x0000002a0000780c */ /* 0x000fe200047c1670 */
[----:B------:R-:W-:Y:S02]  /*1f750*/  FMUL R3, R37, UR22 ;  /* 0x0000001625037c20 */ /* 0x000fe40008400000 */
[----:B------:R-:W3:Y:S04]  /*1f760*/  LDL.LU R37, [R1+0x2d8] ;  /* 0x0002d80001257983 */ /* 0x000ee80000300800 */
[----:B------:R-:W-:Y:S04]  /*1f770*/  @!P5 STG.E.U8 desc[UR20][R26.64+0x20], R13 ;  /* 0x0000200d1a00d986 */ /* 0x000fe8000c101114 */
[----:B------:R0:W-:Y:S04]  /*1f780*/  @!P3 STG.E.U8 desc[UR20][R28.64+0x28], R7 ;  /* 0x000028071c00b986 */ /* 0x0001e8000c101114 */
[----:B------:R1:W-:Y:S01]  /*1f790*/  @!P2 STG.E.U8 desc[UR20][R28.64+0x29], R9 ;  /* 0x000029091c00a986 */ /* 0x0003e2000c101114 */
[----:B0-----:R-:W-:-:S02]  /*1f7a0*/  F2FP.SATFINITE.E4M3.F32.PACK_AB_MERGE_C R7, RZ, R2, RZ ;  /* 0x00000002ff07723e */ /* 0x001fc400048070ff */
[----:B-1----:R-:W-:-:S03]  /*1f7b0*/  F2FP.SATFINITE.E4M3.F32.PACK_AB_MERGE_C R9, RZ, R3, RZ ;  /* 0x00000003ff09723e */ /* 0x002fc600048070ff */
[----:B------:R0:W-:Y:S01]  /*1f7c0*/  @!P6 STG.E.U8 desc[UR20][R26.64+0x29], R7 ;  /* 0x000029071a00e986 */ /* 0x0001e2000c101114 */
[----:B--2---:R-:W-:-:S03]  /*1f7d0*/  FMUL R4, R36, UR22 ;  /* 0x0000001624047c20 */ /* 0x004fc60008400000 */
[----:B------:R-:W2:Y:S02]  /*1f7e0*/  LDL.LU R36, [R1+0x2dc] ;  /* 0x0002dc0001247983 */ /* 0x000ea40000300800 */
[----:B------:R-:W-:Y:S01]  /*1f7f0*/  F2FP.SATFINITE.E4M3.F32.PACK_AB_MERGE_C R13, RZ, R4, RZ ;  /* 0x00000004ff0d723e */ /* 0x000fe200048070ff */
        /* <DEDUP_REMOVED lines=15> */
[----:B------:R-:W-:Y:S01]  /*1f8f0*/  @!P5 STG.E.U8 desc[UR20][R26.64+0x28], R11 ;  /* 0x0000280b1a00d986 */ /* 0x000fe2000c101114 */
[----:B------:R-:W-:-:S03]  /*1f900*/  ISETP.LT.OR P5, PT, R0, 0x31, !P0 ;  /* 0x000000310000780c */ /* 0x000fc600047a1670 */
[----:B------:R0:W-:Y:S01]  /*1f910*/  @!P2 STG.E.U8 desc[UR20][R28.64+0x31], R13 ;  /* 0x0000310d1c00a986 */ /* 0x0001e2000c101114 */
[----:B------:R-:W-:-:S03]  /*1f920*/  ISETP.LT.OR P2, PT, R0, 0x3a, !P1 ;  /* 0x0000003a0000780c */ /* 0x000fc60004f41670 */
[----:B------:R1:W-:Y:S01]  /*1f930*/  @!P3 STG.E.U8 desc[UR20][R28.64+0x30], R9 ;  /* 0x000030091c00b986 */ /* 0x0003e2000c101114 */
[----:B------:R-:W-:Y:S02]  /*1f940*/  ISETP.LT.OR P3, PT, R0, 0x39, !P1 ;  /* 0x000000390000780c */ /* 0x000fe40004f61670 */
[----:B------:R-:W-:Y:S02]  /*1f950*/  F2FP.SATFINITE.E4M3.F32.PACK_AB_MERGE_C R5, RZ, R5, RZ ;  /* 0x00000005ff05723e */ /* 0x000fe400048070ff */
[----:B0-----:R-:W-:Y:S02]  /*1f960*/  F2FP.SATFINITE.E4M3.F32.PACK_AB_MERGE_C R13, RZ, R2, RZ ;  /* 0x00000002ff0d723e */ /* 0x001fe400048070ff */
[----:B-1----:R-:W-:Y:S01]  /*1f970*/  F2FP.SATFINITE.E4M3.F32.PACK_AB_MERGE_C R9, RZ, R3, RZ ;  /* 0x00000003ff09723e */ /* 0x002fe200048070ff */
[----:B------:R-:W-:Y:S02]  /*1f980*/  FMUL R3, R38, UR22 ;  /* 0x0000001626037c20 */ /* 0x000fe40008400000 */
[----:B------:R-:W3:Y:S01]  /*1f990*/  LDL.LU R38, [R1+0x2f4] ;  /* 0x0002f40001267983 */ /* 0x000ee20000300800 */
[----:B------:R-:W-:-:S03]  /*1f9a0*/  F2FP.SATFINITE.E4M3.F32.PACK_AB_MERGE_C R11, RZ, R4, RZ ;  /* 0x00000004ff0b723e */ /* 0x000fc600048070ff */
[----:B------:R0:W-:Y:S01]  /*1f9b0*/  @!P6 STG.E.U8 desc[UR20][R26.64+0x31], R7 ;  /* 0x000031071a00e986 */ /* 0x0001e2000c101114 */
[----:B------:R-:W-:-:S03]  /*1f9c0*/  FMUL R2, R37, UR22 ;  /* 0x0000001625027c20 */ /* 0x000fc60008400000 */
[----:B------:R-:W3:Y:S01]  /*1f9d0*/  LDL.LU R37, [R1+0x2f8] ;  /* 0x0002f80001257983 */ /* 0x000ee20000300800 */
[----:B------:R-:W-:Y:S02]  /*1f9e0*/  ISETP.LT.OR P6, PT, R0, 0x3a, !P0 ;  /* 0x0000003a0000780c */ /* 0x000fe400047c1670 */
[----:B0-----:R-:W-:Y:S01]  /*1f9f0*/  F2FP.SATFINITE.E4M3.F32.PACK_AB_MERGE_C R7, RZ, R2, RZ ;  /* 0x00000002ff07723e */ /* 0x001fe200048070ff */
[----:B------:R0:W-:Y:S04]  /*1fa00*/  @!P5 STG.E.U8 desc[UR20][R26.64+0x30], R5 ;  /* 0x000030051a00d986 */ /* 0x0001e8000c101114 */
[----:B------:R-:W-:Y:S04]  /*1fa10*/  @!P2 STG.E.U8 desc[UR20][R28.64+0x39], R11 ;  /* 0x0000390b1c00a986 */ /* 0x000fe8000c101114 */
[----:B------:R1:W-:Y:S01]  /*1fa20*/  @!P3 STG.E.U8 desc[UR20][R28.64+0x38], R9 ;  /* 0x000038091c00b986 */ /* 0x0003e2000c101114 */
[----:B0-----:R-:W-:-:S05]  /*1fa30*/  F2FP.SATFINITE.E4M3.F32.PACK_AB_MERGE_C R5, RZ, R3, RZ ;  /* 0x00000003ff05723e */ /* 0x001fca00048070ff */
        /* <DEDUP_REMOVED lines=42> */
[----:B------:R-:W-:Y:S01]  /*1fce0*/  F2FP.SATFINITE.E4M3.F32.PACK_AB_MERGE_C R11, RZ, R4, RZ ;  /* 0x00000004ff0b723e */ /* 0x000fe200048070ff */
[----:B------:R-:W-:Y:S02]  /*1fcf0*/  FMUL R2, R35, UR22 ;  /* 0x0000001623027c20 */ /* 0x000fe40008400000 */
[----:B------:R-:W2:Y:S03]  /*1fd00*/  LDL.LU R35, [R1+0x320] ;  /* 0x0003200001237983 */ /* 0x000ea60000300800 */
[----:B-1----:R-:W-:Y:S01]  /*1fd10*/  F2FP.SATFINITE.E4M3.F32.PACK_AB_MERGE_C R13, RZ, R2, RZ ;  /* 0x00000002ff0d723e */ /* 0x002fe200048070ff */
        /* <DEDUP_REMOVED lines=146> */
[----:B------:R-:W-:-:S03]  /*20640*/  FMUL R3, R37, UR22 ;  /* 0x0000001625037c20 */ /* 0x000fc60008400000 */
[----:B------:R-:W3:Y:S04]  /*20650*/  LDL.LU R37, [R1+0x398] ;  /* 0x0003980001257983 */ /* 0x000ee80000300800 */
[----:B------:R-:W-:Y:S04]  /*20660*/  @!P5 STG.E.U8 desc[UR20][R26.64+0x80], R13 ;  /* 0x0000800d1a00d986 */ /* 0x000fe8000c101114 */
[----:B------:R0:W-:Y:S04]  /*20670*/  @!P3 STG.E.U8 desc[UR20][R28.64+0x88], R7 ;  /* 0x000088071c00b986 */ /* 0x0001e8000c101114 */
[----:B------:R1:W-:Y:S01]  /*20680*/  @!P2 STG.E.U8 desc[UR20][R28.64+0x89], R9 ;  /* 0x000089091c00a986 */ /* 0x0003e2000c101114 */
[----:B0-----:R-:W-:-:S02]  /*20690*/  F2FP.SATFINITE.E4M3.F32.PACK_AB_MERGE_C R7, RZ, R2, RZ ;  /* 0x00000002ff07723e */ /* 0x001fc400048070ff */
[----:B-1----:R-:W-:Y:S01]  /*206a0*/  F2FP.SATFINITE.E4M3.F32.PACK_AB_MERGE_C R9, RZ, R3, RZ ;  /* 0x00000003ff09723e */ /* 0x002fe200048070ff */
[----:B--2---:R-:W-:Y:S02]  /*206b0*/  FMUL R4, R36, UR22 ;  /* 0x0000001624047c20 */ /* 0x004fe40008400000 */
[----:B------:R-:W2:Y:S03]  /*206c0*/  LDL.LU R36, [R1+0x39c] ;  /* 0x00039c0001247983 */ /* 0x000ea60000300800 */
[----:B------:R-:W-:Y:S01]  /*206d0*/  F2FP.SATFINITE.E4M3.F32.PACK_AB_MERGE_C R13, RZ, R4, RZ ;  /* 0x00000004ff0d723e */ /* 0x000fe200048070ff */
[----:B------:R-:W-:Y:S02]  /*206e0*/  FMUL R5, R35, UR22 ;  /* 0x0000001623057c20 */ /* 0x000fe40008400000 */
[----:B------:R-:W2:Y:S01]  /*206f0*/  LDL.LU R35, [R1+0x3a0] ;  /* 0x0003a00001237983 */ /* 0x000ea20000300800 */
[----:B----4-:R-:W-:-:S03]  /*20700*/  FMUL R2, R34, UR22 ;  /* 0x0000001622027c20 */ /* 0x010fc60008400000 */
[----:B------:R-:W4:Y:S01]  /*20710*/  LDL.LU R34, [R1+0x3a4] ;  /* 0x0003a40001227983 */ /* 0x000f220000300800 */
[----:B-----5:R-:W-:-:S03]  /*20720*/  FMUL R3, R33, UR22 ;  /* 0x0000001621037c20 */ /* 0x020fc60008400000 */
[----:B------:R-:W5:Y:S01]  /*20730*/  LDL.LU R33, [R1+0x3a8] ;  /* 0x0003a80001217983 */ /* 0x000f620000300800 */
        /* <DEDUP_REMOVED lines=16> */
[----:B------:R-:W-:Y:S01]  /*20840*/  @!P2 STG.E.U8 desc[UR20][R28.64+0x91], R13 ;  /* 0x0000910d1c00a986 */ /* 0x000fe2000c101114 */
[----:B------:R-:W-:Y:S02]  /*20850*/  ISETP.LT.OR P2, PT, R0, 0x9a, !P1 ;  /* 0x0000009a0000780c */ /* 0x000fe40004f41670 */
        /* <DEDUP_REMOVED lines=82> */
[----:B------:R0:W-:Y:S01]  /*20d80*/  @!P6 STG.E.U8 desc[UR20][R26.64+0xb1], R7 ;  /* 0x0000b1071a00e986 */ /* 0x0001e2000c101114 */
[----:B------:R-:W-:-:S03]  /*20d90*/  FMUL R3, R38, UR22 ;  /* 0x0000001626037c20 */ /* 0x000fc60008400000 */
[----:B------:R-:W3:Y:S01]  /*20da0*/  LDL.LU R38, [R1+0x3f4] ;  /* 0x0003f40001267983 */ /* 0x000ee20000300800 */
[----:B------:R-:W-:Y:S02]  /*20db0*/  F2FP.SATFINITE.E4M3.F32.PACK_AB_MERGE_C R11, RZ, R4, RZ ;  /* 0x00000004ff0b723e */ /* 0x000fe400048070ff */
[----:B------:R-:W-:Y:S01]  /*20dc0*/  ISETP.LT.OR P6, PT, R0, 0xba, !P0 ;  /* 0x000000ba0000780c */ /* 0x000fe200047c1670 */
[----:B------:R-:W-:Y:S02]  /*20dd0*/  FMUL R2, R37, UR22 ;  /* 0x0000001625027c20 */ /* 0x000fe40008400000 */
[----:B------:R-:W3:Y:S03]  /*20de0*/  LDL.LU R37, [R1+0x3f8] ;  /* 0x0003f80001257983 */ /* 0x000ee60000300800 */
        /* <DEDUP_REMOVED lines=31> */
[----:B-1----:R-:W-:-:S03]  /*20fe0*/  F2FP.SATFINITE.E4M3.F32.PACK_AB_MERGE_C R9, RZ, R3, RZ ;  /* 0x00000003ff09723e */ /* 0x002fc600048070ff */
[----:B------:R0:W-:Y:S01]  /*20ff0*/  @!P6 STG.E.U8 desc[UR20][R26.64+0xc1], R7 ;  /* 0x0000c1071a00e986 */ /* 0x0001e2000c101114 */
[----:B------:R-:W-:Y:S01]  /*21000*/  FMUL R2, R38, UR22 ;  /* 0x0000001626027c20 */ /* 0x000fe20008400000 */
[----:B------:R-:W-:Y:S02]  /*21010*/  ISETP.LT.OR P6, PT, R0, 0xca, !P0 ;  /* 0x000000ca0000780c */ /* 0x000fe400047c1670 */
[----:B------:R-:W3:Y:S01]  /*21020*/  LDL.LU R38, [R1+0x414] ;  /* 0x0004140001267983 */ /* 0x000ee20000300800 */
[----:B------:R-:W-:Y:S01]  /*21030*/  F2FP.SATFINITE.E4M3.F32.PACK_AB_MERGE_C R13, RZ, R4, RZ ;  /* 0x00000004ff0d723e */ /* 0x000fe200048070ff */
        /* <DEDUP_REMOVED lines=24> */
[C---:B------:R-:W-:Y:S01]  /*211c0*/  ISETP.LT.OR P3, PT, R0.reuse, 0xd1, !P1 ;  /* 0x000000d10000780c */ /* 0x040fe20004f61670 */
[----:B------:R-:W3:Y:S01]  /*211d0*/  LDL.LU R40, [R1+0x434] ;  /* 0x0004340001287983 */ /* 0x000ee20000300800 */
[C---:B------:R-:W-:Y:S02]  /*211e0*/  ISETP.LT.OR P2, PT, R0.reuse, 0xd2, !P1 ;  /* 0x000000d20000780c */ /* 0x040fe40004f41670 */
[----:B------:R-:W-:Y:S02]  /*211f0*/  ISETP.LT.OR P6, PT, R0, 0xd2, !P0 ;  /* 0x000000d20000780c */ /* 0x000fe400047c1670 */
[----:B------:R-:W-:-:S05]  /*21200*/  F2FP.SATFINITE.E4M3.F32.PACK_AB_MERGE_C R5, RZ, R5, RZ ;  /* 0x00000005ff05723e */ /* 0x000fca00048070ff */
[----:B------:R0:W-:Y:S01]  /*21210*/  @!P5 STG.E.U8 desc[UR20][R26.64+0xc8], R5 ;  /* 0x0000c8051a00d986 */ /* 0x0001e2000c101114 */
[----:B------:R-:W-:-:S03]  /*21220*/  ISETP.LT.OR P5, PT, R0, 0xd1, !P0 ;  /* 0x000000d10000780c */ /* 0x000fc600047a1670 */
[----:B------:R-:W-:Y:S01]  /*21230*/  @!P3 STG.E.U8 desc[UR20][R28.64+0xd0], R9 ;  /* 0x0000d0091c00b986 */ /* 0x000fe2000c101114 */
[----:B------:R-:W-:-:S03]  /*21240*/  ISETP.LT.OR P3, PT, R0, 0xd9, !P1 ;  /* 0x000000d90000780c */ /* 0x000fc60004f61670 */
[----:B------:R1:W-:Y:S01]  /*21250*/  @!P2 STG.E.U8 desc[UR20][R28.64+0xd1], R11 ;  /* 0x0000d10b1c00a986 */ /* 0x0003e2000c101114 */
[----:B0-----:R-:W-:Y:S02]  /*21260*/  F2FP.SATFINITE.E4M3.F32.PACK_AB_MERGE_C R5, RZ, R3, RZ ;  /* 0x00000003ff05723e */ /* 0x001fe400048070ff */
[----:B------:R-:W-:-:S03]  /*21270*/  ISETP.LT.OR P2, PT, R0, 0xda, !P1 ;  /* 0x000000da0000780c */ /* 0x000fc60004f41670 */
[----:B------:R-:W-:Y:S01]  /*21280*/  @!P6 STG.E.U8 desc[UR20][R26.64+0xd1], R5 ;  /* 0x0000d1051a00e986 */ /* 0x000fe2000c101114 */
[----:B-1----:R-:W-:Y:S02]  /*21290*/  F2FP.SATFINITE.E4M3.F32.PACK_AB_MERGE_C R11, RZ, R2, RZ ;  /* 0x00000002ff0b723e */ /* 0x002fe400048070ff */
[----:B------:R-:W-:Y:S01]  /*212a0*/  ISETP.LT.OR P6, PT, R0, 0xda, !P0 ;  /* 0x000000da0000780c */ /* 0x000fe200047c1670 */
[----:B------:R-:W-:Y:S02]  /*212b0*/  FMUL R2, R38, UR22 ;  /* 0x0000001626027c20 */ /* 0x000fe40008400000 */
[----:B------:R-:W3:Y:S01]  /*212c0*/  LDL.LU R38, [R1+0x438] ;  /* 0x0004380001267983 */ /* 0x000ee20000300800 */
[----:B------:R-:W-:Y:S01]  /*212d0*/  F2FP.SATFINITE.E4M3.F32.PACK_AB_MERGE_C R9, RZ, R4, RZ ;  /* 0x00000004ff09723e */ /* 0x000fe200048070ff */
        /* <DEDUP_REMOVED lines=14> */
[----:B------:R-:W4:Y:S02]  /*213c0*/  LDL.LU R34, [R1+0x448] ;  /* 0x0004480001227983 */ /* 0x000f240000300800 */
[----:B0-----:R-:W-:Y:S01]  /*213d0*/  F2FP.SATFINITE.E4M3.F32.PACK_AB_MERGE_C R7, RZ, R2, RZ ;  /* 0x00000002ff07723e */ /* 0x001fe200048070ff */
[----:B-----5:R-:W-:Y:S02]  /*213e0*/  FMUL R3, R33, UR22 ;  /* 0x0000001621037c20 */ /* 0x020fe40008400000 */
[----:B------:R-:W5:Y:S01]  /*213f0*/  LDL.LU R33, [R1+0x44c] ;  /* 0x00044c0001217983 */ /* 0x000f620000300800 */
[----:B---3--:R-:W-:-:S03]  /*21400*/  FMUL R4, R31, UR22 ;  /* 0x000000161f047c20 */ /* 0x008fc60008400000 */
        /* <DEDUP_REMOVED lines=13> */
[----:B------:R-:W-:Y:S02]  /*214e0*/  F2FP.SATFINITE.E4M3.F32.PACK_AB_MERGE_C R5, RZ, R5, RZ ;  /* 0x00000005ff05723e */ /* 0x000fe400048070ff */
[----:B0-----:R-:W-:Y:S01]  /*214f0*/  F2FP.SATFINITE.E4M3.F32.PACK_AB_MERGE_C R11, RZ, R4, RZ ;  /* 0x00000004ff0b723e */ /* 0x001fe200048070ff */
[----:B------:R-:W-:Y:S01]  /*21500*/  @!P6 STG.E.U8 desc[UR20][R26.64+0xe1], R7 ;  /* 0x0000e1071a00e986 */ /* 0x000fe2000c101114 */
[C---:B------:R-:W-:Y:S02]  /*21510*/  ISETP.LT.OR P6, PT, R0.reuse, 0xea, !P0 ;  /* 0x000000ea0000780c */ /* 0x040fe400047c1670 */
[----:B-1----:R-:W-:Y:S01]  /*21520*/  F2FP.SATFINITE.E4M3.F32.PACK_AB_MERGE_C R9, RZ, R3, RZ ;  /* 0x00000003ff09723e */ /* 0x002fe200048070ff */
[----:B------:R0:W-:Y:S01]  /*21530*/  @!P5 STG.E.U8 desc[UR20][R26.64+0xe0], R5 ;  /* 0x0000e0051a00d986 */ /* 0x0001e2000c101114 */
[----:B------:R-:W-:-:S03]  /*21540*/  ISETP.LT.OR P5, PT, R0, 0xe9, !P0 ;  /* 0x000000e90000780c */ /* 0x000fc600047a1670 */
[----:B------:R-:W-:Y:S01]  /*21550*/  @!P2 STG.E.U8 desc[UR20][R28.64+0xe9], R11 ;  /* 0x0000e90b1c00a986 */ /* 0x000fe2000c101114 */
[----:B------:R-:W-:Y:S01]  /*21560*/  ISETP.LT.OR P2, PT, R0, 0xf2, !P1 ;  /* 0x000000f20000780c */ /* 0x000fe20004f41670 */
[----:B------:R-:W-:Y:S02]  /*21570*/  FMUL R3, R40, UR22 ;  /* 0x0000001628037c20 */ /* 0x000fe40008400000 */
[----:B------:R1:W-:Y:S01]  /*21580*/  @!P3 STG.E.U8 desc[UR20][R28.64+0xe8], R9 ;  /* 0x0000e8091c00b986 */ /* 0x0003e2000c101114 */
[----:B------:R-:W-:Y:S02]  /*21590*/  ISETP.LT.OR P3, PT, R0, 0xf1, !P1 ;  /* 0x000000f10000780c */ /* 0x000fe40004f61670 */
[----:B------:R-:W-:Y:S01]  /*215a0*/  F2FP.SATFINITE.E4M3.F32.PACK_AB_MERGE_C R13, RZ, R2, RZ ;  /* 0x00000002ff0d723e */ /* 0x000fe200048070ff */
[----:B------:R-:W-:Y:S01]  /*215b0*/  FMUL R2, R38, UR22 ;  /* 0x0000001626027c20 */ /* 0x000fe20008400000 */
[----:B------:R-:W-:Y:S01]  /*215c0*/  FMUL R4, R37, UR22 ;  /* 0x0000001625047c20 */ /* 0x000fe20008400000 */
[----:B------:R-:W-:-:S03]  /*215d0*/  F2FP.SATFINITE.E4M3.F32.PACK_AB_MERGE_C R3, RZ, R3, RZ ;  /* 0x00000003ff03723e */ /* 0x000fc600048070ff */
[----:B0-----:R-:W-:Y:S02]  /*215e0*/  F2FP.SATFINITE.E4M3.F32.PACK_AB_MERGE_C R5, RZ, R2, RZ ;  /* 0x00000002ff05723e */ /* 0x001fe400048070ff */
[----:B------:R-:W-:Y:S01]  /*215f0*/  F2FP.SATFINITE.E4M3.F32.PACK_AB_MERGE_C R7, RZ, R4, RZ ;  /* 0x00000004ff07723e */ /* 0x000fe200048070ff */
[----:B------:R-:W-:Y:S01]  /*21600*/  @!P5 STG.E.U8 desc[UR20][R26.64+0xe8], R13 ;  /* 0x0000e80d1a00d986 */ /* 0x000fe2000c101114 */
[----:B------:R-:W-:-:S03]  /*21610*/  ISETP.LT.OR P5, PT, R0, 0xf1, !P0 ;  /* 0x000000f10000780c */ /* 0x000fc600047a1670 */
[----:B------:R-:W-:Y:S01]  /*21620*/  @!P6 STG.E.U8 desc[UR20][R26.64+0xe9], R3 ;  /* 0x0000e9031a00e986 */ /* 0x000fe2000c101114 */
[----:B------:R-:W-:-:S03]  /*21630*/  ISETP.LT.OR P6, PT, R0, 0xf2, !P0 ;  /* 0x000000f20000780c */ /* 0x000fc600047c1670 */
[----:B------:R0:W-:Y:S01]  /*21640*/  @!P2 STG.E.U8 desc[UR20][R28.64+0xf1], R7 ;  /* 0x0000f1071c00a986 */ /* 0x0001e2000c101114 */
[C---:B------:R-:W-:Y:S02]  /*21650*/  ISETP.LT.OR P2, PT, R0.reuse, 0xf9, !P1 ;  /* 0x000000f90000780c */ /* 0x040fe40004f41670 */
[C---:B------:R-:W-:Y:S01]  /*21660*/  ISETP.LT.OR P1, PT, R0.reuse, 0xfa, !P1 ;  /* 0x000000fa0000780c */ /* 0x040fe20004f21670 */
[----:B------:R3:W-:Y:S01]  /*21670*/  @!P3 STG.E.U8 desc[UR20][R28.64+0xf0], R5 ;  /* 0x0000f0051c00b986 */ /* 0x0007e2000c101114 */
[C---:B------:R-:W-:Y:S02]  /*21680*/  ISETP.LT.OR P3, PT, R0.reuse, 0xf9, !P0 ;  /* 0x000000f90000780c */ /* 0x040fe40004761670 */
[----:B------:R-:W-:Y:S01]  /*21690*/  ISETP.LT.OR P0, PT, R0, 0xfa, !P0 ;  /* 0x000000fa0000780c */ /* 0x000fe20004701670 */
[----:B--2---:R-:W-:-:S05]  /*216a0*/  FMUL R2, R36, UR22 ;  /* 0x0000001624027c20 */ /* 0x004fca0008400000 */
[----:B-1----:R-:W-:-:S05]  /*216b0*/  F2FP.SATFINITE.E4M3.F32.PACK_AB_MERGE_C R9, RZ, R2, RZ ;  /* 0x00000002ff09723e */ /* 0x002fca00048070ff */
[----:B------:R1:W-:Y:S01]  /*216c0*/  @!P5 STG.E.U8 desc[UR20][R26.64+0xf0], R9 ;  /* 0x0000f0091a00d986 */ /* 0x0003e2000c101114 */
[----:B------:R-:W-:-:S05]  /*216d0*/  FMUL R0, R35, UR22 ;  /* 0x0000001623007c20 */ /* 0x000fca0008400000 */
[----:B0-----:R-:W-:Y:S01]  /*216e0*/  F2FP.SATFINITE.E4M3.F32.PACK_AB_MERGE_C R7, RZ, R0, RZ ;  /* 0x00000000ff07723e */ /* 0x001fe200048070ff */
[----:B----4-:R-:W-:Y:S01]  /*216f0*/  FMUL R2, R34, UR22 ;  /* 0x0000001622027c20 */ /* 0x010fe20008400000 */
[----:B-----5:R-:W-:-:S04]  /*21700*/  FMUL R3, R33, UR22 ;  /* 0x0000001621037c20 */ /* 0x020fc80008400000 */
[----:B------:R-:W-:Y:S02]  /*21710*/  F2FP.SATFINITE.E4M3.F32.PACK_AB_MERGE_C R11, RZ, R2, RZ ;  /* 0x00000002ff0b723e */ /* 0x000fe400048070ff */
[----:B------:R-:W-:Y:S01]  /*21720*/  F2FP.SATFINITE.E4M3.F32.PACK_AB_MERGE_C R3, RZ, R3, RZ ;  /* 0x00000003ff03723e */ /* 0x000fe200048070ff */
[----:B------:R1:W-:Y:S01]  /*21730*/  @!P6 STG.E.U8 desc[UR20][R26.64+0xf1], R7 ;  /* 0x0000f1071a00e986 */ /* 0x0003e2000c101114 */
[----:B---3--:R-:W-:Y:S01]  /*21740*/  FMUL R4, R31, UR22 ;  /* 0x000000161f047c20 */ /* 0x008fe20008400000 */
[----:B------:R-:W-:-:S04]  /*21750*/  FMUL R5, R30, UR22 ;  /* 0x000000161e057c20 */ /* 0x000fc80008400000 */
[----:B------:R-:W-:Y:S02]  /*21760*/  F2FP.SATFINITE.E4M3.F32.PACK_AB_MERGE_C R13, RZ, R4, RZ ;  /* 0x00000004ff0d723e */ /* 0x000fe400048070ff */
[----:B------:R-:W-:Y:S01]  /*21770*/  F2FP.SATFINITE.E4M3.F32.PACK_AB_MERGE_C R5, RZ, R5, RZ ;  /* 0x00000005ff05723e */ /* 0x000fe200048070ff */
[----:B------:R1:W-:Y:S04]  /*21780*/  @!P2 STG.E.U8 desc[UR20][R28.64+0xf8], R11 ;  /* 0x0000f80b1c00a986 */ /* 0x0003e8000c101114 */
[----:B------:R1:W-:Y:S04]  /*21790*/  @!P1 STG.E.U8 desc[UR20][R28.64+0xf9], R3 ;  /* 0x0000f9031c009986 */ /* 0x0003e8000c101114 */
[----:B------:R1:W-:Y:S04]  /*217a0*/  @!P3 STG.E.U8 desc[UR20][R26.64+0xf8], R13 ;  /* 0x0000f80d1a00b986 */ /* 0x0003e8000c101114 */
[----:B------:R1:W-:Y:S02]  /*217b0*/  @!P0 STG.E.U8 desc[UR20][R26.64+0xf9], R5 ;  /* 0x0000f9051a008986 */ /* 0x0003e4000c101114 */
.L_x_551:
[----:B------:R-:W-:Y:S05]  /*217c0*/  BSYNC B0 ;  /* 0x0000000000007941 */ /* 0x000fea0003800000 */
.L_x_37:
[----:B-12---:R-:W2:Y:S04]  /*217d0*/  LDL.LU R3, [R1+0x460] ;  /* 0x0004600001037983 */ /* 0x006ea80000300800 */
[----:B------:R-:W2:Y:S01]  /*217e0*/  LDL.LU R2, [R1+0x464] ;  /* 0x0004640001027983 */ /* 0x000ea20000300800 */
[----:B------:R-:W-:Y:S01]  /*217f0*/  ULDC UR6, c[0x0][0xc] ;  /* 0x0000030000067ab9 */ /* 0x000fe20000000800 */
[----:B------:R-:W-:Y:S01]  /*21800*/  ULDC UR7, c[0x0][0x10] ;  /* 0x0000040000077ab9 */ /* 0x000fe20000000800 */
[----:B---34-:R-:W2:Y:S01]  /*21810*/  LDC R5, c[0x0][0x14] ;  /* 0x00000500ff057b82 */ /* 0x018ea20000000800 */
[----:B------:R-:W-:Y:S01]  /*21820*/  UIMAD.WIDE.U32 UR6, UR6, UR7, URZ ;  /* 0x00000007060672a5 */ /* 0x000fe2000f8e003f */
[----:B-----5:R-:W-:Y:S01]  /*21830*/  PRMT R0, RZ, 0x7610, R0 ;  /* 0x00007610ff007816 */ /* 0x020fe20000000000 */
[----:B------:R-:W-:-:S04]  /*21840*/  UMOV UR10, 0xffffffff ;  /* 0xffffffff000a7882 */ /* 0x000fc80000000000 */
[----:B--2---:R-:W-:-:S04]  /*21850*/  IMAD.WIDE.U32 R2, R5, UR6, R2 ;  /* 0x0000000605027c25 */ /* 0x004fc8000f8e0002 */
[----:B------:R-:W-:Y:S01]  /*21860*/  IMAD R5, R5, UR7, RZ ;  /* 0x0000000705057c24 */ /* 0x000fe2000f8e02ff */
[----:B------:R-:W-:Y:S01]  /*21870*/  ULDC.64 UR6, c[0x0][0x650] ;  /* 0x0001940000067ab9 */ /* 0x000fe20000000a00 */
[----:B------:R-:W-:Y:S01]  /*21880*/  IMAD.MOV.U32 R11, RZ, RZ, R2 ;  /* 0x000000ffff0b7224 */ /* 0x000fe200078e0002 */
[----:B------:R-:W-:Y:S01]  /*21890*/  ISETP.GE.U32.AND P0, PT, R2, UR6, PT ;  /* 0x0000000602007c0c */ /* 0x000fe2000bf06070 */
[----:B------:R-:W-:Y:S02]  /*218a0*/  IMAD.IADD R13, R3, 0x1, R5 ;  /* 0x00000001030d7824 */ /* 0x000fe400078e0205 */
[----:B------:R-:W-:-:S03]  /*218b0*/  IMAD.MOV.U32 R2, RZ, RZ, -0x1 ;  /* 0xffffffffff027424 */ /* 0x000fc600078e00ff */
[----:B------:R1:W-:Y:S01]  /*218c0*/  STL [R1+0x460], R13 ;  /* 0x0004600d01007387 */ /* 0x0003e20000100800 */
[----:B------:R-:W-:-:S03]  /*218d0*/  ISETP.GE.U32.AND.EX P0, PT, R13, UR7, PT, P0 ;  /* 0x000000070d007c0c */ /* 0x000fc6000bf06100 */
[----:B------:R1:W-:Y:S04]  /*218e0*/  STL [R1+0x464], R11 ;  /* 0x0004640b01007387 */ /* 0x0003e80000100800 */
[----:B------:R1:W-:Y:S06]  /*218f0*/  STL [R1+0x468], R2 ;  /* 0x0004680201007387 */ /* 0x0003ec0000100800 */
[----:B------:R-:W-:Y:S05]  /*21900*/  @P0 BRA `(.L_x_552) ;  /* 0x0000000400740947 */ /* 0x000fea0003800000 */
[----:B------:R-:W2:Y:S01]  /*21910*/  S2R R8, SR_CTAID.X ;  /* 0x0000000000087919 */ /* 0x000ea20000002500 */
[----:B------:R-:W-:Y:S01]  /*21920*/  ULDC.64 UR16, c[0x0][0x628] ;  /* 0x00018a0000107ab9 */ /* 0x000fe20000000a00 */
[----:B------:R-:W3:Y:S01]  /*21930*/  LDC R9, c[0x0][0x144] ;  /* 0x00005100ff097b82 */ /* 0x000ee20000000800 */
[----:B------:R-:W-:Y:S01]  /*21940*/  ULDC UR6, c[0x0][0x150] ;  /* 0x0000540000067ab9 */ /* 0x000fe20000000800 */
[----:B------:R-:W4:Y:S01]  /*21950*/  S2R R12, SR_CTAID.Y ;  /* 0x00000000000c7919 */ /* 0x000f220000002600 */
[----:B------:R-:W-:Y:S01]  /*21960*/  ISETP.NE.U32.AND P0, PT, RZ, UR16, PT ;  /* 0x00000010ff007c0c */ /* 0x000fe2000bf05070 */
[----:B------:R-:W-:Y:S01]  /*21970*/  ULDC UR18, c[0x0][0x630] ;  /* 0x00018c0000127ab9 */ /* 0x000fe20000000800 */
[----:B------:R-:W-:Y:S02]  /*21980*/  R2UR UR14, R11 ;  /* 0x000000000b0e72ca */ /* 0x000fe400000e0000 */
[----:B------:R-:W-:Y:S01]  /*21990*/  ISETP.NE.AND.EX P0, PT, RZ, UR17, PT, P0 ;  /* 0x00000011ff007c0c */ /* 0x000fe2000bf05300 */
[----:B0-----:R-:W0:Y:S01]  /*219a0*/  LDC.64 R6, c[0x0][0x620] ;  /* 0x00018800ff067b82 */ /* 0x001e220000000a00 */
[----:B------:R-:W-:-:S02]  /*219b0*/  R2UR UR15, R13 ;  /* 0x000000000d0f72ca */ /* 0x000fc400000e0000 */
[----:B--2---:R-:W-:-:S05]  /*219c0*/  I2FP.F32.U32 R0, R8 ;  /* 0x0000000800007245 */ /* 0x004fca0000201000 */
[----:B------:R-:W-:-:S06]  /*219d0*/  FMUL R0, R0, UR6 ;  /* 0x0000000600007c20 */ /* 0x000fcc0008400000 */
[----:B------:R-:W2:Y:S01]  /*219e0*/  F2I.U32.TRUNC.NTZ R0, R0 ;  /* 0x0000000000007305 */ /* 0x000ea2000020f000 */
[----:B----4-:R-:W-:Y:S05]  /*219f0*/  @!P0 BRA `(.L_x_553) ;  /* 0x0000000000308947 */ /* 0x010fea0003800000 */
        /* <DEDUP_REMOVED lines=12> */
.L_x_553:
[----:B------:R-:W-:Y:S01]  /*21ac0*/  USHF.R.U64 UR10, UR14, UR18, UR15 ;  /* 0x000000120e0a7299 */ /* 0x000fe2000800120f */
[----:B------:R-:W4:Y:S01]  /*21ad0*/  LDC.64 R22, c[0x0][0x640] ;  /* 0x00019000ff167b82 */ /* 0x000f220000000a00 */
[----:B------:R-:W-:Y:S01]  /*21ae0*/  USHF.R.U32.HI UR6, URZ, UR18, UR15 ;  /* 0x000000123f067299 */ /* 0x000fe2000801160f */
[----:B--2---:R-:W-:Y:S02]  /*21af0*/  IMAD.MOV R10, RZ, RZ, -R0 ;  /* 0x000000ffff0a7224 */ /* 0x004fe400078e0a00 */
[----:B-1----:R-:W-:Y:S01]  /*21b00*/  IMAD.MOV.U32 R2, RZ, RZ, R11 ;  /* 0x000000ffff027224 */ /* 0x002fe200078e000b */
[----:B------:R-:W-:Y:S01]  /*21b10*/  IADD3 R5, P0, RZ, -UR10, RZ ;  /* 0x8000000aff057c10 */ /* 0x000fe2000ff1e0ff */
[----:B---3--:R-:W-:Y:S02]  /*21b20*/  IMAD R18, R9, R10, R8 ;  /* 0x0000000a09127224 */ /* 0x008fe400078e0208 */
[----:B------:R-:W1:Y:S02]  /*21b30*/  LDC R4, c[0x0][0x618] ;  /* 0x00018600ff047b82 */ /* 0x000e640000000800 */
[----:B------:R-:W-:Y:S01]  /*21b40*/  IMAD.X R3, RZ, RZ, ~UR6, P0 ;  /* 0x80000006ff037e24 */ /* 0x000fe200080e06ff */
[----:B------:R-:W-:-:S03]  /*21b50*/  ULDC UR6, c[0x0][0x154] ;  /* 0x0000550000067ab9 */ /* 0x000fc60000000800 */
[-C--:B0-----:R-:W-:Y:S02]  /*21b60*/  IMAD R0, R3, R6.reuse, RZ ;  /* 0x0000000603007224 */ /* 0x081fe400078e02ff */
[----:B------:R-:W0:Y:S01]  /*21b70*/  LDC R14, c[0x0][0x608] ;  /* 0x00018200ff0e7b82 */ /* 0x000e220000000800 */
[----:B------:R-:W-:Y:S02]  /*21b80*/  IMAD.MOV.U32 R3, RZ, RZ, R13 ;  /* 0x000000ffff037224 */ /* 0x000fe400078e000d */
[----:B------:R-:W-:-:S05]  /*21b90*/  IMAD.WIDE.U32 R2, R5, R6, R2 ;  /* 0x0000000605027225 */ /* 0x000fca00078e0002 */
[----:B------:R-:W2:Y:S01]  /*21ba0*/  LDC R20, c[0x0][0x658] ;  /* 0x00019600ff147b82 */ /* 0x000ea20000000800 */
[----:B------:R-:W-:Y:S01]  /*21bb0*/  IMAD R5, R5, R7, R0 ;  /* 0x0000000705057224 */ /* 0x000fe200078e0200 */
[----:B------:R-:W-:Y:S01]  /*21bc0*/  I2FP.F32.U32 R0, R12 ;  /* 0x0000000c00007245 */ /* 0x000fe20000201000 */
[----:B------:R-:W-:Y:S01]  /*21bd0*/  IMAD.MOV.U32 R7, RZ, RZ, 0x1 ;  /* 0x00000001ff077424 */ /* 0x000fe200078e00ff */
[----:B----4-:R-:W-:Y:S01]  /*21be0*/  ISETP.NE.U32.AND P0, PT, R22, RZ, PT ;  /* 0x000000ff1600720c */ /* 0x010fe20003f05070 */
[----:B------:R-:W-:Y:S02]  /*21bf0*/  IMAD.IADD R3, R3, 0x1, R5 ;  /* 0x0000000103037824 */ /* 0x000fe400078e0205 */
[----:B------:R-:W-:Y:S01]  /*21c00*/  FMUL R0, R0, UR6 ;  /* 0x0000000600007c20 */ /* 0x000fe20008400000 */
[----:B------:R-:W3:Y:S01]  /*21c10*/  LDC R15, c[0x0][0x148] ;  /* 0x00005200ff0f7b82 */ /* 0x000ee20000000800 */
[----:B------:R-:W-:Y:S01]  /*21c20*/  ISETP.NE.AND.EX P0, PT, R23, RZ, PT, P0 ;  /* 0x000000ff1700720c */ /* 0x000fe20003f05300 */
[----:B------:R-:W-:Y:S01]  /*21c30*/  IMAD.MOV.U32 R5, RZ, RZ, -0x1 ;  /* 0xffffffffff057424 */ /* 0x000fe200078e00ff */
[-CC-:B-1----:R-:W-:Y:S01]  /*21c40*/  SHF.R.U64 R10, R2, R4.reuse, R3.reuse ;  /* 0x00000004020a7219 */ /* 0x182fe20000001203 */
[----:B------:R1:W4:Y:S01]  /*21c50*/  F2I.U32.TRUNC.NTZ R13, R0 ;  /* 0x00000000000d7305 */ /* 0x000322000020f000 */
[----:B------:R-:W-:-:S03]  /*21c60*/  SHF.R.U32.HI R3, RZ, R4, R3 ;  /* 0x00000004ff037219 */ /* 0x000fc60000011603 */
[----:B------:R-:W1:Y:S01]  /*21c70*/  LDC R16, c[0x0][0x600] ;  /* 0x00018000ff107b82 */ /* 0x000e620000000800 */
[-CC-:B0-----:R-:W-:Y:S02]  /*21c80*/  SHF.R.U64 R8, R10, R14.reuse, R3.reuse ;  /* 0x0000000e0a087219 */ /* 0x181fe40000001203 */
[----:B------:R-:W-:-:S05]  /*21c90*/  SHF.R.U32.HI R3, RZ, R14, R3 ;  /* 0x0000000eff037219 */ /* 0x000fca0000011603 */
[----:B------:R-:W0:Y:S01]  /*21ca0*/  LDC R17, c[0x0][0x648] ;  /* 0x00019200ff117b82 */ /* 0x000e220000000800 */
[-CC-:B--2---:R-:W-:Y:S02]  /*21cb0*/  SHF.R.U64 R11, R8, R20.reuse, R3.reuse ;  /* 0x00000014080b7219 */ /* 0x184fe40000001203 */
[-C--:B------:R-:W-:Y:S02]  /*21cc0*/  SHF.L.U32 R5, R5, R20.reuse, RZ ;  /* 0x0000001405057219 */ /* 0x080fe400000006ff */
[-C--:B------:R-:W-:Y:S01]  /*21cd0*/  SHF.R.U32.HI R3, RZ, R20.reuse, R3 ;  /* 0x00000014ff037219 */ /* 0x080fe20000011603 */
[----:B------:R-:W-:Y:S01]  /*21ce0*/  IMAD.MOV.U32 R2, RZ, RZ, R11 ;  /* 0x000000ffff027224 */ /* 0x000fe200078e000b */
[----:B------:R-:W-:Y:S01]  /*21cf0*/  SHF.L.U32 R20, R7, R20, RZ ;  /* 0x0000001407147219 */ /* 0x000fe200000006ff */
[----:B------:R-:W2:Y:S01]  /*21d00*/  LDC R19, c[0x0][0x638] ;  /* 0x00018e00ff137b82 */ /* 0x000ea20000000800 */
[----:B------:R-:W-:-:S07]  /*21d10*/  LOP3.LUT R39, RZ, R5, RZ, 0x33, !PT ;  /* 0x00000005ff277212 */ /* 0x000fce00078e33ff */
[----:B------:R-:W0:Y:S01]  /*21d20*/  LDC R21, c[0x0][0x610] ;  /* 0x00018400ff157b82 */ /* 0x000e220000000800 */
[----:B----4-:R-:W-:Y:S05]  /*21d30*/  @!P0 BRA `(.L_x_554) ;  /* 0x0000000000288947 */ /* 0x010fea0003800000 */
[----:B-1----:R-:W1:Y:S02]  /*21d40*/  LDC R0, c[0x0][0x64c] ;  /* 0x00019300ff007b82 */ /* 0x002e640000000800 */
[----:B-1----:R-:W-:-:S05]  /*21d50*/  IADD3 R7, P0, R11, R0, RZ ;  /* 0x000000000b077210 */ /* 0x002fca0007f1e0ff */
        /* <DEDUP_REMOVED lines=8> */
.L_x_554:
[----:B01----:R-:W-:Y:S01]  /*21de0*/  SHF.R.U64 R0, R2, R17, R3 ;  /* 0x0000001102007219 */ /* 0x003fe20000001203 */
[----:B------:R-:W-:Y:S01]  /*21df0*/  VIADD R3, R16, 0xffffffff ;  /* 0xffffffff10037836 */ /* 0x000fe20000000000 */
[----:B------:R-:W-:Y:S01]  /*21e00*/  LOP3.LUT R39, R8, R39, RZ, 0xc0, !PT ;  /* 0x0000002708277212 */ /* 0x000fe200078ec0ff */
[----:B------:R-:W-:Y:S02]  /*21e10*/  IMAD.MOV R13, RZ, RZ, -R13 ;  /* 0x000000ffff0d7224 */ /* 0x000fe400078e0a0d */
[----:B------:R-:W-:Y:S01]  /*21e20*/  IMAD.MOV R2, RZ, RZ, -R0 ;  /* 0x000000ffff027224 */ /* 0x000fe200078e0a00 */
[----:B------:R-:W-:Y:S01]  /*21e30*/  LOP3.LUT R3, R10, R3, RZ, 0xc0, !PT ;  /* 0x000000030a037212 */ /* 0x000fe200078ec0ff */
[----:B------:R-:W-:Y:S02]  /*21e40*/  IMAD R39, R20, R0, R39 ;  /* 0x0000000014277224 */ /* 0x000fe400078e0227 */
[----:B---3--:R-:W-:Y:S02]  /*21e50*/  @P4 IMAD R18, R15, R13, R12 ;  /* 0x0000000d0f124224 */ /* 0x008fe400078e020c */
[----:B--2---:R-:W-:-:S02]  /*21e60*/  IMAD R0, R2, R19, R11 ;  /* 0x0000001302007224 */ /* 0x004fc400078e020b */
[----:B------:R-:W-:Y:S02]  /*21e70*/  IMAD R39, R39, R21, R18 ;  /* 0x0000001527277224 */ /* 0x000fe400078e0212 */
[----:B------:R-:W-:Y:S02]  /*21e80*/  IMAD R2, R0, R16, R3 ;  /* 0x0000001000027224 */ /* 0x000fe400078e0203 */
[----:B------:R-:W-:-:S03]  /*21e90*/  IMAD.MOV.U32 R4, RZ, RZ, 0x1 ;  /* 0x00000001ff047424 */ /* 0x000fc600078e00ff */
[----:B------:R-:W-:Y:S02]  /*21ea0*/  SEL R3, R2, R39, !P4 ;  /* 0x0000002702037207 */ /* 0x000fe40006000000 */
[----:B------:R-:W-:Y:S02]  /*21eb0*/  PRMT R0, R4, 0x7610, R0 ;  /* 0x0000761004007816 */ /* 0x000fe40000000000 */
[----:B------:R-:W-:Y:S01]  /*21ec0*/  SEL R39, R39, R2, !P4 ;  /* 0x0000000227277207 */ /* 0x000fe20006000000 */
[----:B------:R2:W-:Y:S06]  /*21ed0*/  STL [R1+0x468], R3 ;  /* 0x0004680301007387 */ /* 0x0005ec0000100800 */
.L_x_552:
[----:B------:R3:W-:Y:S01]  /*21ee0*/  STL [R1+0x46c], R39 ;  /* 0x00046c2701007387 */ /* 0x0007e20000100800 */
[----:B------:R-:W-:-:S13]  /*21ef0*/  LOP3.LUT P0, RZ, R0, 0xff, RZ, 0xc0, !PT ;  /* 0x000000ff00ff7812 */ /* 0x000fda000780c0ff */
[----:B---3--:R-:W-:Y:S05]  /*21f00*/  @P0 BRA `(.L_x_555) ;  /* 0xfffffdf000f40947 */ /* 0x008fea000383ffff */
[----:B------:R-:W-:Y:S05]  /*21f10*/  EXIT ;  /* 0x000000000000794d */ /* 0x000fea0003800000 */
.L_x_7:
[----:B0-----:R-:W2:Y:S01]  /*21f20*/  LDL R16, [R1+0x464] ;  /* 0x0004640001107983 */ /* 0x001ea20000100800 */
[----:B------:R-:W-:-:S03]  /*21f30*/  ULDC.64 UR4, c[0x0][0x650] ;  /* 0x0001940000047ab9 */ /* 0x000fc60000000a00 */
[----:B------:R-:W3:Y:S01]  /*21f40*/  LDL R20, [R1+0x460] ;  /* 0x0004600001147983 */ /* 0x000ee20000100800 */
[----:B------:R-:W-:Y:S01]  /*21f50*/  PRMT R0, RZ, 0x7610, R0 ;  /* 0x00007610ff007816 */ /* 0x000fe20000000000 */
[----:B------:R-:W-:Y:S02]  /*21f60*/  IMAD.MOV.U32 R5, RZ, RZ, -0x1 ;  /* 0xffffffffff057424 */ /* 0x000fe400078e00ff */
[----:B------:R-:W-:Y:S02]  /*21f70*/  IMAD.MOV.U32 R4, RZ, RZ, -0x1 ;  /* 0xffffffffff047424 */ /* 0x000fe400078e00ff */
[----:B------:R-:W-:Y:S01]  /*21f80*/  IMAD.MOV.U32 R10, RZ, RZ, -0x1 ;  /* 0xffffffffff0a7424 */ /* 0x000fe200078e00ff */
[----:B--2---:R-:W-:-:S04]  /*21f90*/  ISETP.GE.U32.AND P0, PT, R16, UR4, PT ;  /* 0x0000000410007c0c */ /* 0x004fc8000bf06070 */
[----:B---3--:R-:W-:-:S13]  /*21fa0*/  ISETP.GE.U32.AND.EX P0, PT, R20, UR5, PT, P0 ;  /* 0x0000000514007c0c */ /* 0x008fda000bf06100 */
[----:B------:R-:W-:Y:S05]  /*21fb0*/  @P0 BRA `(.L_x_556) ;  /* 0x0000000400300947 */ /* 0x000fea0003800000 */
[----:B------:R-:W0:Y:S01]  /*21fc0*/  LDC.64 R14, c[0x0][0x628] ;  /* 0x00018a00ff0e7b82 */ /* 0x000e220000000a00 */
[----:B------:R-:W-:Y:S02]  /*21fd0*/  IMAD.MOV.U32 R8, RZ, RZ, R16 ;  /* 0x000000ffff087224 */ /* 0x000fe400078e0010 */
[----:B------:R-:W-:-:S05]  /*21fe0*/  IMAD.MOV.U32 R9, RZ, RZ, R20 ;  /* 0x000000ffff097224 */ /* 0x000fca00078e0014 */
[----:B------:R-:W1:Y:S08]  /*21ff0*/  LDC R10, c[0x0][0x630] ;  /* 0x00018c00ff0a7b82 */ /* 0x000e700000000800 */
[----:B------:R-:W2:Y:S01]  /*22000*/  LDC.64 R18, c[0x0][0x620] ;  /* 0x00018800ff127b82 */ /* 0x000ea20000000a00 */
[----:B0-----:R-:W-:-:S04]  /*22010*/  ISETP.NE.U32.AND P0, PT, R14, RZ, PT ;  /* 0x000000ff0e00720c */ /* 0x001fc80003f05070 */
[----:B------:R-:W-:-:S13]  /*22020*/  ISETP.NE.AND.EX P0, PT, R15, RZ, PT, P0 ;  /* 0x000000ff0f00720c */ /* 0x000fda0003f05300 */
[----:B-12---:R-:W-:Y:S05]  /*22030*/  @!P0 BRA `(.L_x_557) ;  /* 0x0000000000288947 */ /* 0x006fea0003800000 */
[----:B------:R-:W0:Y:S02]  /*22040*/  LDC R0, c[0x0][0x634] ;  /* 0x00018d00ff007b82 */ /* 0x000e240000000800 */
[----:B0-----:R-:W-:-:S05]  /*22050*/  IADD3 R9, P0, R16, R0, RZ ;  /* 0x0000000010097210 */ /* 0x001fca0007f1e0ff */
        /* <DEDUP_REMOVED lines=8> */
.L_x_557:
[----:B------:R-:W0:Y:S01]  /*220e0*/  LDC.64 R22, c[0x0][0x640] ;  /* 0x00019000ff167b82 */ /* 0x000e220000000a00 */
[-CC-:B------:R-:W-:Y:S01]  /*220f0*/  SHF.R.U64 R14, R8, R10.reuse, R9.reuse ;  /* 0x0000000a080e7219 */ /* 0x180fe20000001209 */
[----:B------:R-:W-:Y:S01]  /*22100*/  IMAD.MOV.U32 R4, RZ, RZ, R16 ;  /* 0x000000ffff047224 */ /* 0x000fe200078e0010 */
[----:B------:R-:W-:Y:S01]  /*22110*/  SHF.R.U32.HI R0, RZ, R10, R9 ;  /* 0x0000000aff007219 */ /* 0x000fe20000011609 */
[----:B------:R-:W-:Y:S01]  /*22120*/  IMAD.MOV.U32 R24, RZ, RZ, 0x1 ;  /* 0x00000001ff187424 */ /* 0x000fe200078e00ff */
[----:B------:R-:W-:-:S03]  /*22130*/  IADD3 R7, P0, RZ, -R14, RZ ;  /* 0x8000000eff077210 */ /* 0x000fc60007f1e0ff */
[----:B------:R-:W1:Y:S02]  /*22140*/  LDC R6, c[0x0][0x618] ;  /* 0x00018600ff067b82 */ /* 0x000e640000000800 */
[----:B------:R-:W-:-:S04]  /*22150*/  IMAD.X R5, RZ, RZ, ~R0, P0 ;  /* 0x000000ffff057224 */ /* 0x000fc800000e0e00 */
[-C--:B------:R-:W-:Y:S02]  /*22160*/  IMAD R0, R5, R18.reuse, RZ ;  /* 0x0000001205007224 */ /* 0x080fe400078e02ff */
[----:B------:R-:W2:Y:S01]  /*22170*/  LDC R8, c[0x0][0x608] ;  /* 0x00018200ff087b82 */ /* 0x000ea20000000800 */
[----:B------:R-:W-:Y:S02]  /*22180*/  IMAD.MOV.U32 R5, RZ, RZ, R20 ;  /* 0x000000ffff057224 */ /* 0x000fe400078e0014 */
[----:B------:R-:W-:-:S05]  /*22190*/  IMAD.WIDE.U32 R4, R7, R18, R4 ;  /* 0x0000001207047225 */ /* 0x000fca00078e0004 */
[----:B------:R-:W3:Y:S01]  /*221a0*/  LDC R21, c[0x0][0x658] ;  /* 0x00019600ff157b82 */ /* 0x000ee20000000800 */
[----:B------:R-:W-:Y:S01]  /*221b0*/  IMAD R7, R7, R19, R0 ;  /* 0x0000001307077224 */ /* 0x000fe200078e0200 */
[----:B0-----:R-:W-:-:S03]  /*221c0*/  ISETP.NE.U32.AND P0, PT, R22, RZ, PT ;  /* 0x000000ff1600720c */ /* 0x001fc60003f05070 */
[----:B------:R-:W-:Y:S01]  /*221d0*/  IMAD.IADD R5, R5, 0x1, R7 ;  /* 0x0000000105057824 */ /* 0x000fe200078e0207 */
[----:B------:R-:W-:Y:S02]  /*221e0*/  ISETP.NE.AND.EX P0, PT, R23, RZ, PT, P0 ;  /* 0x000000ff1700720c */ /* 0x000fe40003f05300 */
[----:B------:R-:W0:Y:S02]  /*221f0*/  LDC R16, c[0x0][0x600] ;  /* 0x00018000ff107b82 */ /* 0x000e240000000800 */
[-CC-:B-1----:R-:W-:Y:S01]  /*22200*/  SHF.R.U64 R10, R4, R6.reuse, R5.reuse ;  /* 0x00000006040a7219 */ /* 0x182fe20000001205 */
[----:B------:R-:W-:Y:S01]  /*22210*/  IMAD.MOV.U32 R4, RZ, RZ, -0x1 ;  /* 0xffffffffff047424 */ /* 0x000fe200078e00ff */
[----:B------:R-:W-:-:S04]  /*22220*/  SHF.R.U32.HI R5, RZ, R6, R5 ;  /* 0x00000006ff057219 */ /* 0x000fc80000011605 */
[----:B------:R-:W1:Y:S01]  /*22230*/  LDC R18, c[0x0][0x648] ;  /* 0x00019200ff127b82 */ /* 0x000e620000000800 */
[-CC-:B--2---:R-:W-:Y:S02]  /*22240*/  SHF.R.U64 R17, R10, R8.reuse, R5.reuse ;  /* 0x000000080a117219 */ /* 0x184fe40000001205 */
[----:B------:R-:W-:-:S05]  /*22250*/  SHF.R.U32.HI R0, RZ, R8, R5 ;  /* 0x00000008ff007219 */ /* 0x000fca0000011605 */
[----:B------:R-:W2:Y:S01]  /*22260*/  LDC R20, c[0x0][0x638] ;  /* 0x00018e00ff147b82 */ /* 0x000ea20000000800 */
[-C--:B---3--:R-:W-:Y:S02]  /*22270*/  SHF.L.U32 R4, R4, R21.reuse, RZ ;  /* 0x0000001504047219 */ /* 0x088fe400000006ff */
[-CC-:B------:R-:W-:Y:S02]  /*22280*/  SHF.R.U64 R19, R17, R21.reuse, R0.reuse ;  /* 0x0000001511137219 */ /* 0x180fe40000001200 */
[----:B------:R-:W-:Y:S02]  /*22290*/  LOP3.LUT R26, RZ, R4, RZ, 0x33, !PT ;  /* 0x00000004ff1a7212 */ /* 0x000fe400078e33ff */
[----:B------:R-:W-:Y:S01]  /*222a0*/  SHF.R.U32.HI R5, RZ, R21, R0 ;  /* 0x00000015ff057219 */ /* 0x000fe20000011600 */
[----:B------:R-:W3:Y:S01]  /*222b0*/  LDC R25, c[0x0][0x610] ;  /* 0x00018400ff197b82 */ /* 0x000ee20000000800 */
[----:B------:R-:W-:Y:S01]  /*222c0*/  IMAD.MOV.U32 R4, RZ, RZ, R19 ;  /* 0x000000ffff047224 */ /* 0x000fe200078e0013 */
[----:B------:R-:W-:Y:S06]  /*222d0*/  @!P0 BRA `(.L_x_558) ;  /* 0x0000000000288947 */ /* 0x000fec0003800000 */
        /* <DEDUP_REMOVED lines=10> */
.L_x_558:
[----:B-1----:R-:W-:Y:S01]  /*22380*/  SHF.R.U64 R3, R4, R18, R5 ;  /* 0x0000001204037219 */ /* 0x002fe20000001205 */
[----:B0-----:R-:W-:Y:S01]  /*22390*/  VIADD R5, R16, 0xffffffff ;  /* 0xffffffff10057836 */ /* 0x001fe20000000000 */
[----:B------:R-:W-:Y:S01]  /*223a0*/  SHF.L.U32 R24, R24, R21, RZ ;  /* 0x0000001518187219 */ /* 0x000fe200000006ff */
[----:B------:R-:W-:Y:S01]  /*223b0*/  @P4 IMAD R11, R13, R12, R2 ;  /* 0x0000000c0d0b4224 */ /* 0x000fe200078e0202 */
[----:B------:R-:W-:Y:S01]  /*223c0*/  LOP3.LUT R0, R17, R26, RZ, 0xc0, !PT ;  /* 0x0000001a11007212 */ /* 0x000fe200078ec0ff */
[----:B------:R-:W-:-:S04]  /*223d0*/  IMAD.MOV R4, RZ, RZ, -R3 ;  /* 0x000000ffff047224 */ /* 0x000fc800078e0a03 */
[----:B------:R-:W-:Y:S01]  /*223e0*/  IMAD R2, R24, R3, R0 ;  /* 0x0000000318027224 */ /* 0x000fe200078e0200 */
[----:B------:R-:W-:Y:S01]  /*223f0*/  LOP3.LUT R3, R10, R5, RZ, 0xc0, !PT ;  /* 0x000000050a037212 */ /* 0x000fe200078ec0ff */
[----:B--2---:R-:W-:Y:S02]  /*22400*/  IMAD R0, R4, R20, R19 ;  /* 0x0000001404007224 */ /* 0x004fe400078e0213 */
[----:B---3--:R-:W-:Y:S02]  /*22410*/  IMAD R5, R2, R25, R11 ;  /* 0x0000001902057224 */ /* 0x008fe400078e020b */
[----:B------:R-:W-:Y:S02]  /*22420*/  IMAD.MOV.U32 R4, RZ, RZ, 0x1 ;  /* 0x00000001ff047424 */ /* 0x000fe400078e00ff */
[----:B------:R-:W-:Y:S02]  /*22430*/  IMAD R2, R0, R16, R3 ;  /* 0x0000001000027224 */ /* 0x000fe400078e0203 */
[----:B------:R-:W-:Y:S01]  /*22440*/  IMAD.MOV.U32 R10, RZ, RZ, R14 ;  /* 0x000000ffff0a7224 */ /* 0x000fe200078e000e */
[----:B------:R-:W-:-:S02]  /*22450*/  PRMT R0, R4, 0x7610, R0 ;  /* 0x0000761004007816 */ /* 0x000fc40000000000 */
[----:B------:R-:W-:Y:S02]  /*22460*/  SEL R4, R2, R5, !P4 ;  /* 0x0000000502047207 */ /* 0x000fe40006000000 */
[----:B------:R-:W-:-:S07]  /*22470*/  SEL R5, R5, R2, !P4 ;  /* 0x0000000205057207 */ /* 0x000fce0006000000 */
.L_x_556:
[----:B------:R-:W-:-:S08]  /*22480*/  NOP ;  /* 0x0000000000007918 */ /* 0x000fd00000000000 */
[----:B------:R-:W0:-:S00]  /*22490*/  USETMAXREG.DEALLOC.CTAPOOL 0x18 ;  /* 0x00000018000079c8 */ /* 0x000e0000080e0500 */
[----:B------:R-:W-:-:S13]  /*224a0*/  ISETP.NE.AND P0, PT, RZ, UR8, PT ;  /* 0x00000008ff007c0c */ /* 0x000fda000bf05270 */
[----:B------:R-:W-:Y:S05]  /*224b0*/  @P0 EXIT ;  /* 0x000000000000094d */ /* 0x000fea0003800000 */
[----:B0-----:R-:W-:Y:S01]  /*224c0*/  LOP3.LUT P0, RZ, R0, 0xff, RZ, 0xc0, !PT ;  /* 0x000000ff00ff7812 */ /* 0x001fe2000780c0ff */
[----:B------:R-:W-:Y:S02]  /*224d0*/  IMAD.MOV.U32 R6, RZ, RZ, 0x1 ;  /* 0x00000001ff067424 */ /* 0x000fe400078e00ff */
[----:B------:R-:W-:-:S10]  /*224e0*/  IMAD.MOV.U32 R7, RZ, RZ, RZ ;  /* 0x000000ffff077224 */ /* 0x000fd400078e00ff */
[----:B------:R-:W-:Y:S05]  /*224f0*/  @!P0 BRA `(.L_x_559) ;  /* 0x0000000c008c8947 */ /* 0x000fea0003800000 */
[----:B------:R-:W0:Y:S01]  /*22500*/  LDC R0, c[0x0][0x28c] ;  /* 0x0000a300ff007b82 */ /* 0x000e220000000800 */
[----:B------:R-:W-:Y:S01]  /*22510*/  ULDC UR5, c[0x0][0x658] ;  /* 0x0001960000057ab9 */ /* 0x000fe20000000800 */
[----:B------:R-:W-:Y:S01]  /*22520*/  UMOV UR9, 0xffffffff ;  /* 0xffffffff00097882 */ /* 0x000fe20000000000 */
[----:B------:R-:W-:Y:S01]  /*22530*/  UMOV UR11, 0x1 ;  /* 0x00000001000b7882 */ /* 0x000fe20000000000 */
[----:B------:R-:W-:Y:S01]  /*22540*/  USHF.L.U32 UR9, UR9, UR5, URZ ;  /* 0x0000000509097299 */ /* 0x000fe2000800063f */
[----:B------:R-:W-:Y:S01]  /*22550*/  BSSY B0, `(.L_x_559) ;  /* 0x00000dd000007945 */ /* 0x000fe20003800000 */
[----:B------:R-:W-:Y:S01]  /*22560*/  ULDC UR7, c[0x0][0xc] ;  /* 0x0000030000077ab9 */ /* 0x000fe20000000800 */
[----:B------:R-:W-:Y:S01]  /*22570*/  ULDC UR10, c[0x0][0x10] ;  /* 0x00000400000a7ab9 */ /* 0x000fe20000000800 */
[----:B------:R-:W1:Y:S01]  /*22580*/  S2UR UR6, SR_CgaCtaId ;  /* 0x00000000000679c3 */ /* 0x000e620000008800 */
[----:B------:R-:W-:Y:S01]  /*22590*/  ULOP3.LUT UR15, URZ, UR9, URZ, 0x33, !UPT ;  /* 0x000000093f0f7292 */ /* 0x000fe2000f8e333f */
[----:B------:R-:W-:Y:S01]  /*225a0*/  IMAD.MOV.U32 R9, RZ, RZ, 0x1 ;  /* 0x00000001ff097424 */ /* 0x000fe200078e00ff */
[----:B------:R-:W-:Y:S01]  /*225b0*/  ULDC UR4, c[0x0][0x600] ;  /* 0x0001800000047ab9 */ /* 0x000fe20000000800 */
[----:B------:R-:W-:Y:S01]  /*225c0*/  IMAD.MOV.U32 R6, RZ, RZ, 0x1 ;  /* 0x00000001ff067424 */ /* 0x000fe200078e00ff */
[----:B------:R-:W-:Y:S01]  /*225d0*/  UMOV UR18, 0x5 ;  /* 0x0000000500127882 */ /* 0x000fe20000000000 */
[----:B------:R-:W-:Y:S01]  /*225e0*/  IMAD.MOV.U32 R7, RZ, RZ, RZ ;  /* 0x000000ffff077224 */ /* 0x000fe200078e00ff */
[----:B------:R-:W-:-:S02]  /*225f0*/  ULOP3.LUT UR27, UR13, 0x2, URZ, 0xfc, !UPT ;  /* 0x000000020d1b7892 */ /* 0x000fc4000f8efc3f */
[----:B------:R-:W-:Y:S02]  /*22600*/  UIADD3 UR4, UR4, -0x1, URZ ;  /* 0xffffffff04047890 */ /* 0x000fe4000fffe03f */
[----:B------:R-:W-:Y:S01]  /*22610*/  USHF.L.U32 UR5, UR11, UR5, URZ ;  /* 0x000000050b057299 */ /* 0x000fe2000800063f */
[----:B------:R-:W-:Y:S01]  /*22620*/  ULDC.64 UR28, c[0x0][0x198] ;  /* 0x00006600001c7ab9 */ /* 0x000fe20000000a00 */
[----:B0-----:R-:W-:-:S05]  /*22630*/  VIADD R0, R0, 0x1f ;  /* 0x0000001f00007836 */ /* 0x001fca0000000000 */
[----:B------:R-:W-:Y:S01]  /*22640*/  SHF.R.S32.HI R3, RZ, 0x1f, R0 ;  /* 0x0000001fff037819 */ /* 0x000fe20000011400 */
[----:B-1----:R-:W-:-:S03]  /*22650*/  ULOP3.LUT UR8, UR6, 0x1, URZ, 0xc0, !UPT ;  /* 0x0000000106087892 */ /* 0x002fc6000f8ec03f */
[----:B------:R-:W-:Y:S01]  /*22660*/  LEA.HI R0, R3, R0, RZ, 0x5 ;  /* 0x0000000003007211 */ /* 0x000fe200078f28ff */
[----:B------:R-:W-:Y:S02]  /*22670*/  USHF.R.U32.HI UR30, URZ, 0x1, UR6 ;  /* 0x000000013f1e7899 */ /* 0x000fe40008011606 */
[----:B------:R-:W-:Y:S01]  /*22680*/  USHF.L.U32 UR14, UR6, 0x7, URZ ;  /* 0x00000007060e7899 */ /* 0x000fe2000800063f */
[----:B------:R-:W-:Y:S01]  /*22690*/  SHF.R.S32.HI R0, RZ, 0x5, R0 ;  /* 0x00000005ff007819 */ /* 0x000fe20000011400 */
[----:B------:R-:W-:Y:S02]  /*226a0*/  USHF.L.U32 UR31, UR6, 0xc, URZ ;  /* 0x0000000c061f7899 */ /* 0x000fe4000800063f */
[----:B------:R-:W-:Y:S02]  /*226b0*/  ULOP3.LUT UR6, UR6, 0xfffffffe, URZ, 0xc0, !UPT ;  /* 0xfffffffe06067892 */ /* 0x000fe4000f8ec03f */
[----:B------:R-:W-:Y:S01]  /*226c0*/  UISETP.GT.U32.AND UP0, UPT, UR8, 0xffff, UPT ;  /* 0x0000ffff0800788c */ /* 0x000fe2000bf04070 */
[----:B------:R-:W-:Y:S01]  /*226d0*/  VIADD R15, R0, 0x1 ;  /* 0x00000001000f7836 */ /* 0x000fe20000000000 */
[----:B------:R-:W-:-:S02]  /*226e0*/  USHF.L.U32 UR16, UR11, UR6, URZ ;  /* 0x000000060b107299 */ /* 0x000fc4000800063f */
[----:B------:R-:W-:Y:S02]  /*226f0*/  ULOP3.LUT UR9, UR6, 0x1, URZ, 0xfc, !UPT ;  /* 0x0000000106097892 */ /* 0x000fe4000f8efc3f */
[----:B------:R-:W-:Y:S02]  /*22700*/  UIMAD.WIDE.U32 UR6, UR7, UR10, URZ ;  /* 0x0000000a070672a5 */ /* 0x000fe4000f8e003f */
[----:B------:R-:W-:Y:S01]  /*22710*/  USEL UR8, UR8, 0xffff, !UP0 ;  /* 0x0000ffff08087887 */ /* 0x000fe2000c000000 */
[----:B------:R-:W-:Y:S01]  /*22720*/  ULDC UR10, c[0x0][0x14] ;  /* 0x00000500000a7ab9 */ /* 0x000fe20000000800 */
[----:B------:R-:W-:Y:S02]  /*22730*/  USHF.L.U32 UR9, UR11, UR9, URZ ;  /* 0x000000090b097299 */ /* 0x000fe4000800063f */
[----:B------:R-:W-:Y:S02]  /*22740*/  UIMAD.WIDE.U32 UR24, UR6, UR10, URZ ;  /* 0x0000000a061872a5 */ /* 0x000fe4000f8e003f */
[----:B------:R-:W-:-:S02]  /*22750*/  UIMAD UR17, UR7, UR10, URZ ;  /* 0x0000000a071172a4 */ /* 0x000fc4000f8e023f */
[----:B------:R-:W-:Y:S02]  /*22760*/  ULOP3.LUT UR8, UR8, 0xffff, URZ, 0xc0, !UPT ;  /* 0x0000ffff08087892 */ /* 0x000fe4000f8ec03f */
[----:B------:R-:W-:Y:S02]  /*22770*/  ULOP3.LUT UR14, UR14, 0x80, URZ, 0xc0, !UPT ;  /* 0x000000800e0e7892 */ /* 0x000fe4000f8ec03f */
[----:B------:R-:W-:Y:S02]  /*22780*/  ULOP3.LUT UR16, UR16, UR9, URZ, 0xfc, !UPT ;  /* 0x0000000910107292 */ /* 0x000fe4000f8efc3f */
[----:B------:R-:W-:Y:S02]  /*22790*/  UIADD3 UR17, UR25, UR17, URZ ;  /* 0x0000001119117290 */ /* 0x000fe4000fffe03f */
[----:B------:R-:W-:-:S12]  /*227a0*/  USHF.L.U32 UR18, UR18, UR8, URZ ;  /* 0x0000000812127299 */ /* 0x000fd8000800063f */
.L_x_570:
[----:B------:R-:W-:-:S03]  /*227b0*/  UMOV UR6, 0xffffffff ;  /* 0xffffffff00067882 */ /* 0x000fc60000000000 */
[----:B------:R-:W-:Y:S05]  /*227c0*/  BRA.DIV UR6, `(.L_x_560) ;  /* 0x0000000e06b07947 */ /* 0x000fea000b800000 */
[----:B------:R-:W-:-:S13]  /*227d0*/  ELECT P0, URZ, PT ;  /* 0x00000000003f782f */ /* 0x000fda0003800000 */
.L_x_580:
[----:B------:R-:W0:Y:S01]  /*227e0*/  LDC R2, c[0x0][0x28c] ;  /* 0x0000a300ff027b82 */ /* 0x000e220000000800 */
[----:B------:R-:W-:Y:S01]  /*227f0*/  BSSY B1, `(.L_x_561) ;  /* 0x000003c000017945 */ /* 0x000fe20003800000 */
[----:B0-----:R-:W-:-:S13]  /*22800*/  ISETP.LT.OR P0, PT, R2, 0x1, !P0 ;  /* 0x000000010200780c */ /* 0x001fda0004701670 */
[----:B------:R-:W-:Y:S05]  /*22810*/  @P0 BRA `(.L_x_562) ;  /* 0x0000000000e40947 */ /* 0x000fea0003800000 */
[----:B------:R-:W-:Y:S01]  /*22820*/  LEA R2, R5, UR30, 0x1 ;  /* 0x0000001e05027c11 */ /* 0x000fe2000f8e08ff */
[----:B------:R-:W-:Y:S01]  /*22830*/  IMAD.MOV.U32 R13, RZ, RZ, RZ ;  /* 0x000000ffff0d7224 */ /* 0x000fe200078e00ff */
[----:B------:R-:W-:Y:S01]  /*22840*/  LEA R4, R4, UR14, 0x8 ;  /* 0x0000000e04047c11 */ /* 0x000fe2000f8e40ff */
[----:B------:R-:W-:Y:S02]  /*22850*/  IMAD.MOV.U32 R3, RZ, RZ, R15 ;  /* 0x000000ffff037224 */ /* 0x000fe400078e000f */
[----:B------:R-:W-:Y:S02]  /*22860*/  IMAD.SHL.U32 R2, R2, 0x80, RZ ;  /* 0x0000008002027824 */ /* 0x000fe400078e00ff */
[----:B------:R-:W-:Y:S02]  /*22870*/  IMAD.MOV.U32 R5, RZ, RZ, R6 ;  /* 0x000000ffff057224 */ /* 0x000fe400078e0006 */
[----:B------:R-:W-:-:S07]  /*22880*/  IMAD.MOV.U32 R8, RZ, RZ, R7 ;  /* 0x000000ffff087224 */ /* 0x000fce00078e0007 */
.L_x_565:
[----:B------:R-:W0:Y:S01]  /*22890*/  S2R R12, SR_CgaCtaId ;  /* 0x00000000000c7919 */ /* 0x000e220000008800 */
[----:B------:R-:W-:Y:S01]  /*228a0*/  MOV R11, 0x400 ;  /* 0x00000400000b7802 */ /* 0x000fe20000000f00 */
[----:B------:R-:W1:Y:S03]  /*228b0*/  S2R R14, SR_TID.X ;  /* 0x00000000000e7919 */ /* 0x000e660000002100 */
[----:B0-----:R-:W-:Y:S02]  /*228c0*/  LEA R17, R12, R11, 0x18 ;  /* 0x0000000b0c117211 */ /* 0x001fe400078ec0ff */
[----:B------:R-:W-:Y:S02]  /*228d0*/  SHF.L.U32 R11, R5, 0x1f, RZ ;  /* 0x0000001f050b7819 */ /* 0x000fe400000006ff */
[----:B-1----:R-:W-:Y:S01]  /*228e0*/  LOP3.LUT P1, RZ, R14, 0x7f, RZ, 0xc0, !PT ;  /* 0x0000007f0eff7812 */ /* 0x002fe2000782c0ff */
[----:B------:R-:W-:-:S04]  /*228f0*/  IMAD R12, R8, 0x8, R17 ;  /* 0x00000008080c7824 */ /* 0x000fc800078e0211 */
[----:B------:R-:W0:Y:S02]  /*22900*/  SYNCS.PHASECHK.TRANS64.TRYWAIT P0, [R12+URZ+0x18], R11 ;  /* 0x0000180b0c0075a7 */ /* 0x000e24000800017f */
[----:B0-----:R-:W-:Y:S06]  /*22910*/  @!P0 BRA `(.L_x_563) ;  /* 0x0000000c007c8947 */ /* 0x001fec0003800000 */
.L_x_581:
[----:B0-----:R-:W0:Y:S01]  /*22920*/  @!P1 LDC R11, c[0x0][0x500] ;  /* 0x00014000ff0b9b82 */ /* 0x001e220000000800 */
[----:B------:R-:W-:-:S04]  /*22930*/  UPRMT UR6, UR27, 0x9910, URZ ;  /* 0x000099101b067896 */ /* 0x000fc8000800003f */
[----:B------:R-:W-:-:S06]  /*22940*/  UISETP.NE.AND UP0, UPT, UR6, 0x2, UPT ;  /* 0x000000020600788c */ /* 0x000fcc000bf05270 */
[----:B------:R-:W-:Y:S01]  /*22950*/  PLOP3.LUT P0, PT, PT, PT, UP0, 0x80, 0x0 ;  /* 0x000000000000781c */ /* 0x000fe20003f0f008 */
[----:B0-----:R0:W-:-:S12]  /*22960*/  @!P1 SYNCS.ARRIVE.TRANS64 RZ, [R12+URZ], R11 ;  /* 0x0000000b0cff99a7 */ /* 0x0011d8000800003f */
[----:B------:R-:W-:Y:S05]  /*22970*/  @P0 BRA `(.L_x_564) ;  /* 0x0000000000040947 */ /* 0x000fea0003800000 */
[----:B------:R-:W-:Y:S01]  /*22980*/  BPT.TRAP 0x1 ;  /* 0x000000040000795c */ /* 0x000fe20000300000 */
.L_x_564:
[----:B------:R-:W-:Y:S01]  /*22990*/  R2UR UR7, R8 ;  /* 0x00000000080772ca */ /* 0x000fe200000e0000 */
[----:B------:R-:W-:Y:S01]  /*229a0*/  VIADD R3, R3, 0xffffffff ;  /* 0xffffffff03037836 */ /* 0x000fe20000000000 */
[----:B------:R-:W-:Y:S01]  /*229b0*/  R2UR UR22, R17 ;  /* 0x00000000111672ca */ /* 0x000fe200000e0000 */
[----:B------:R-:W-:Y:S01]  /*229c0*/  UIADD3 UR6, UP0, UR28, 0xf0, URZ ;  /* 0x000000f01c067890 */ /* 0x000fe2000ff1e03f */
[----:B------:R-:W-:Y:S01]  /*229d0*/  R2UR UR23, R2 ;  /* 0x00000000021772ca */ /* 0x000fe200000e0000 */
[----:B------:R-:W-:Y:S01]  /*229e0*/  UIADD3 UR34, UP1, UR28, 0x1f0, URZ ;  /* 0x000001f01c227890 */ /* 0x000fe2000ff3e03f */
[----:B------:R-:W-:Y:S01]  /*229f0*/  R2UR UR9, R12 ;  /* 0x000000000c0972ca */ /* 0x000fe200000e0000 */
[----:B------:R-:W-:Y:S01]  /*22a00*/  UPRMT UR19, URZ, 0x5410, UR18 ;  /* 0x000054103f137896 */ /* 0x000fe20008000012 */
[----:B------:R-:W-:Y:S01]  /*22a10*/  R2UR UR10, R13 ;  /* 0x000000000d0a72ca */ /* 0x000fe200000e0000 */
[----:B------:R-:W-:Y:S01]  /*22a20*/  VIADD R8, R8, 0x1 ;  /* 0x0000000108087836 */ /* 0x000fe20000000000 */
[----:B------:R-:W-:Y:S01]  /*22a30*/  R2UR UR12, R10 ;  /* 0x000000000a0c72ca */ /* 0x000fe200000e0000 */
[----:B------:R-:W-:Y:S01]  /*22a40*/  UPRMT UR32, URZ, 0x5410, UR16 ;  /* 0x000054103f207896 */ /* 0x000fe20008000010 */
[----:B------:R-:W-:Y:S01]  /*22a50*/  R2UR UR26, R4 ;  /* 0x00000000041a72ca */ /* 0x000fe200000e0000 */
[----:B------:R-:W-:Y:S01]  /*22a60*/  USHF.L.U32 UR7, UR7, 0xd, URZ ;  /* 0x0000000d07077899 */ /* 0x000fe2000800063f */
[----:B------:R-:W-:Y:S01]  /*22a70*/  ISETP.GT.AND P1, PT, R3, 0x1, PT ;  /* 0x000000010300780c */ /* 0x000fe20003f24270 */
[----:B------:R-:W-:Y:S01]  /*22a80*/  UIADD3.X UR35, URZ, UR29, URZ, UP1, !UPT ;  /* 0x0000001d3f237290 */ /* 0x000fe20008ffe43f */
[C---:B------:R-:W-:Y:S01]  /*22a90*/  ISETP.NE.AND P0, PT, R8.reuse, 0x3, PT ;  /* 0x000000030800780c */ /* 0x040fe20003f05270 */
[----:B------:R-:W-:Y:S01]  /*22aa0*/  ULEA UR8, UR30, UR7, 0xc ;  /* 0x000000071e087291 */ /* 0x000fe2000f8e603f */
[----:B------:R-:W-:Y:S01]  /*22ab0*/  VIADD R13, R13, 0x20 ;  /* 0x000000200d0d7836 */ /* 0x000fe20000000000 */
[----:B------:R-:W-:Y:S01]  /*22ac0*/  ULOP3.LUT UR11, UR7, 0x1000, UR31, 0xf8, !UPT ;  /* 0x00001000070b7892 */ /* 0x000fe2000f8ef81f */
[----:B0-----:R-:W-:Y:S01]  /*22ad0*/  SEL R12, RZ, 0x1, P0 ;  /* 0x00000001ff0c7807 */ /* 0x001fe20000000000 */
[----:B------:R-:W-:Y:S01]  /*22ae0*/  UIADD3 UR8, UR22, 0x100, UR8 ;  /* 0x0000010016087890 */ /* 0x000fe2000fffe008 */
[----:B------:R-:W-:Y:S01]  /*22af0*/  SEL R8, R8, RZ, P0 ;  /* 0x000000ff08087207 */ /* 0x000fe20000000000 */
[----:B------:R-:W-:Y:S01]  /*22b00*/  UIADD3.X UR7, URZ, UR29, URZ, UP0, !UPT ;  /* 0x0000001d3f077290 */ /* 0x000fe200087fe43f */
[----:B------:R-:W-:Y:S01]  /*22b10*/  LOP3.LUT R5, R5, R12, RZ, 0x3c, !PT ;  /* 0x0000000c05057212 */ /* 0x000fe200078e3cff */
[----:B------:R-:W-:Y:S01]  /*22b20*/  UIADD3 UR22, UR22, 0x6100, UR11 ;  /* 0x0000610016167890 */ /* 0x000fe2000fffe00b */
[----:B------:R-:W-:Y:S01]  /*22b30*/  UMOV UR20, 0x0 ;  /* 0x0000000000147882 */ /* 0x000fe20000000000 */
[----:B------:R-:W-:Y:S01]  /*22b40*/  UMOV UR21, 0x10000000 ;  /* 0x1000000000157882 */ /* 0x000fe20000000000 */
[----:B------:R-:W-:-:S04]  /*22b50*/  UMOV UR11, UR23 ;  /* 0x00000017000b7c82 */ /* 0x000fc80008000000 */
[----:B------:R0:W-:Y:S02]  /*22b60*/  UTMALDG.3D.MULTICAST [UR8], [UR6], UR19, desc[UR20] ;  /* 0x00001408060073b4 */ /* 0x0001e40008011813 */
[----:B0-----:R-:W-:Y:S01]  /*22b70*/  UMOV UR8, UR22 ;  /* 0x0000001600087c82 */ /* 0x001fe20008000000 */
[----:B------:R-:W-:Y:S02]  /*22b80*/  UMOV UR11, UR26 ;  /* 0x0000001a000b7c82 */ /* 0x000fe40008000000 */
[----:B------:R0:W-:Y:S02]  /*22b90*/  UTMALDG.3D.MULTICAST [UR8], [UR34], UR32, desc[UR20] ;  /* 0x00001408220073b4 */ /* 0x0001e40008011820 */
[----:B0-----:R-:W-:Y:S05]  /*22ba0*/  @P1 BRA `(.L_x_565) ;  /* 0xfffffffc00381947 */ /* 0x001fea000383ffff */
.L_x_562:
[----:B------:R-:W-:Y:S05]  /*22bb0*/  BSYNC B1 ;  /* 0x0000000000017941 */ /* 0x000fea0003800000 */
.L_x_561:
[----:B------:R-:W2:Y:S01]  /*22bc0*/  LDL.LU R16, [R1+0x460] ;  /* 0x0004600001107983 */ /* 0x000ea20000300800 */
[----:B------:R-:W-:Y:S01]  /*22bd0*/  LOP3.LUT P0, RZ, R9, 0xff, RZ, 0xc0, !PT ;  /* 0x000000ff09ff7812 */ /* 0x000fe2000780c0ff */
[C---:B------:R-:W-:Y:S01]  /*22be0*/  IMAD.IADD R4, R0.reuse, 0x1, R7 ;  /* 0x0000000100047824 */ /* 0x040fe200078e0207 */
[----:B------:R-:W-:Y:S01]  /*22bf0*/  ULDC.64 UR6, c[0x0][0x650] ;  /* 0x0001940000067ab9 */ /* 0x000fe20000000a00 */
[----:B------:R-:W3:Y:S01]  /*22c00*/  LDL.LU R14, [R1+0x464] ;  /* 0x00046400010e7983 */ /* 0x000ee20000300800 */
[----:B------:R-:W-:Y:S01]  /*22c10*/  ISETP.GE.U32.AND P1, PT, R0, 0x3, PT ;  /* 0x000000030000780c */ /* 0x000fe20003f26070 */
[----:B------:R-:W-:Y:S01]  /*22c20*/  BSSY B1, `(.L_x_566) ;  /* 0x000006d000017945 */ /* 0x000fe20003800000 */
[----:B------:R-:W-:Y:S01]  /*22c30*/  IMAD.MOV.U32 R10, RZ, RZ, -0x1 ;  /* 0xffffffffff0a7424 */ /* 0x000fe200078e00ff */
[----:B------:R-:W-:-:S06]  /*22c40*/  PRMT R9, RZ, 0x7610, R9 ;  /* 0x00007610ff097816 */ /* 0x000fcc0000000009 */
[----:B------:R-:W0:Y:S01]  /*22c50*/  @P0 S2R R3, SR_CgaCtaId ;  /* 0x0000000000030919 */ /* 0x000e220000008800 */
[----:B------:R-:W-:-:S04]  /*22c60*/  @P0 MOV R2, 0x400 ;  /* 0x0000040000020802 */ /* 0x000fc80000000f00 */
[----:B0-----:R-:W-:-:S04]  /*22c70*/  @P0 LEA R2, R3, R2, 0x18 ;  /* 0x0000000203020211 */ /* 0x001fc800078ec0ff */
[----:B------:R0:W-:Y:S01]  /*22c80*/  @P0 SYNCS.ARRIVE.TRANS64.A1T0 RZ, [R2+URZ+0x48], RZ ;  /* 0x000048ff02ff09a7 */ /* 0x0001e2000810003f */
[----:B------:R-:W-:-:S04]  /*22c90*/  ISETP.GT.U32.AND P0, PT, R4, 0x2, PT ;  /* 0x000000020400780c */ /* 0x000fc80003f04070 */
[----:B------:R-:W-:Y:S01]  /*22ca0*/  ISETP.LT.U32.AND P0, PT, R0, 0x3, P0 ;  /* 0x000000030000780c */ /* 0x000fe20000701070 */
[----:B0-----:R-:W-:-:S05]  /*22cb0*/  IMAD.WIDE.U32 R2, R4, -0x55555555, RZ ;  /* 0xaaaaaaab04027825 */ /* 0x001fca00078e00ff */
[----:B------:R-:W-:Y:S02]  /*22cc0*/  SHF.R.U32.HI R5, RZ, 0x1, R3 ;  /* 0x00000001ff057819 */ /* 0x000fe40000011603 */
[----:B------:R-:W-:Y:S02]  /*22cd0*/  SEL R3, RZ, 0x1, !P0 ;  /* 0x00000001ff037807 */ /* 0x000fe40004000000 */
[----:B------:R-:W-:Y:S01]  /*22ce0*/  PRMT R2, RZ, 0x7610, R2 ;  /* 0x00007610ff027816 */ /* 0x000fe20000000002 */
[----:B------:R-:W-:Y:S01]  /*22cf0*/  IMAD R7, R5, -0x3, R4 ;  /* 0xfffffffd05077824 */ /* 0x000fe200078e0204 */
[----:B------:R-:W-:Y:S01]  /*22d00*/  LOP3.LUT R6, R6, R3, RZ, 0x3c, !PT ;  /* 0x0000000306067212 */ /* 0x000fe200078e3cff */
[----:B------:R-:W-:-:S03]  /*22d10*/  IMAD.MOV.U32 R4, RZ, RZ, -0x1 ;  /* 0xffffffffff047424 */ /* 0x000fc600078e00ff */
[----:B------:R-:W-:Y:S01]  /*22d20*/  @P1 LOP3.LUT R6, R6, 0x1, R5, 0x78, !PT ;  /* 0x0000000106061812 */ /* 0x000fe200078e7805 */
[----:B------:R-:W-:Y:S01]  /*22d30*/  IMAD.MOV.U32 R5, RZ, RZ, -0x1 ;  /* 0xffffffffff057424 */ /* 0x000fe200078e00ff */
[----:B---3--:R-:W-:-:S04]  /*22d40*/  IADD3 R14, P0, R14, UR24, RZ ;  /* 0x000000180e0e7c10 */ /* 0x008fc8000ff1e0ff */
[----:B--2---:R-:W-:Y:S01]  /*22d50*/  IADD3.X R16, R16, UR17, RZ, P0, !PT ;  /* 0x0000001110107c10 */ /* 0x004fe200087fe4ff */
[----:B------:R0:W-:Y:S01]  /*22d60*/  STL [R1+0x464], R14 ;  /* 0x0004640e01007387 */ /* 0x0001e20000100800 */
[----:B------:R-:W-:-:S03]  /*22d70*/  ISETP.GE.U32.AND P0, PT, R14, UR6, PT ;  /* 0x000000060e007c0c */ /* 0x000fc6000bf06070 */
[----:B------:R0:W-:Y:S01]  /*22d80*/  STL [R1+0x460], R16 ;  /* 0x0004601001007387 */ /* 0x0001e20000100800 */
[----:B------:R-:W-:-:S13]  /*22d90*/  ISETP.GE.U32.AND.EX P0, PT, R16, UR7, PT, P0 ;  /* 0x0000000710007c0c */ /* 0x000fda000bf06100 */
[----:B0-----:R-:W-:Y:S05]  /*22da0*/  @P0 BRA `(.L_x_567) ;  /* 0x0000000400500947 */ /* 0x001fea0003800000 */
[----:B------:R-:W0:Y:S01]  /*22db0*/  S2R R8, SR_CTAID.X ;  /* 0x0000000000087919 */ /* 0x000e220000002500 */
[----:B------:R-:W-:Y:S01]  /*22dc0*/  ULDC UR6, c[0x0][0x150] ;  /* 0x0000540000067ab9 */ /* 0x000fe20000000800 */
[----:B------:R-:W1:Y:S01]  /*22dd0*/  LDC R3, c[0x0][0x144] ;  /* 0x00005100ff037b82 */ /* 0x000e620000000800 */
[----:B------:R-:W-:Y:S01]  /*22de0*/  ULDC UR9, c[0x0][0x630] ;  /* 0x00018c0000097ab9 */ /* 0x000fe20000000800 */
[----:B------:R-:W2:Y:S06]  /*22df0*/  S2R R5, SR_CTAID.Y ;  /* 0x0000000000057919 */ /* 0x000eac0000002600 */
[----:B------:R-:W3:Y:S01]  /*22e00*/  LDC R12, c[0x0][0x148] ;  /* 0x00005200ff0c7b82 */ /* 0x000ee20000000800 */
[----:B0-----:R-:W-:-:S02]  /*22e10*/  I2FP.F32.U32 R2, R8 ;  /* 0x0000000800027245 */ /* 0x001fc40000201000 */
[----:B--2---:R-:W-:-:S03]  /*22e20*/  I2FP.F32.U32 R4, R5 ;  /* 0x0000000500047245 */ /* 0x004fc60000201000 */
[----:B------:R-:W-:Y:S01]  /*22e30*/  FMUL R2, R2, UR6 ;  /* 0x0000000602027c20 */ /* 0x000fe20008400000 */
[----:B------:R-:W-:Y:S02]  /*22e40*/  ULDC UR6, c[0x0][0x154] ;  /* 0x0000550000067ab9 */ /* 0x000fe40000000800 */
[----:B------:R-:W-:Y:S01]  /*22e50*/  FMUL R10, R4, UR6 ;  /* 0x00000006040a7c20 */ /* 0x000fe20008400000 */
[----:B------:R-:W-:Y:S02]  /*22e60*/  ULDC.64 UR6, c[0x0][0x628] ;  /* 0x00018a0000067ab9 */ /* 0x000fe40000000a00 */
[----:B------:R-:W0:Y:S01]  /*22e70*/  F2I.U32.TRUNC.NTZ R2, R2 ;  /* 0x0000000200027305 */ /* 0x000e22000020f000 */
[----:B------:R-:W-:-:S04]  /*22e80*/  ISETP.NE.U32.AND P0, PT, RZ, UR6, PT ;  /* 0x00000006ff007c0c */ /* 0x000fc8000bf05070 */
[----:B------:R-:W-:-:S03]  /*22e90*/  ISETP.NE.AND.EX P0, PT, RZ, UR7, PT, P0 ;  /* 0x00000007ff007c0c */ /* 0x000fc6000bf05300 */
[----:B------:R-:W2:Y:S01]  /*22ea0*/  F2I.U32.TRUNC.NTZ R10, R10 ;  /* 0x0000000a000a7305 */ /* 0x000ea2000020f000 */
[----:B0-----:R-:W-:Y:S02]  /*22eb0*/  IMAD.MOV R4, RZ, RZ, -R2 ;  /* 0x000000ffff047224 */ /* 0x001fe400078e0a02 */
[----:B------:R-:W-:Y:S02]  /*22ec0*/  IMAD.MOV.U32 R2, RZ, RZ, R14 ;  /* 0x000000ffff027224 */ /* 0x000fe400078e000e */
[----:B-1----:R-:W-:Y:S02]  /*22ed0*/  IMAD R8, R3, R4, R8 ;  /* 0x0000000403087224 */ /* 0x002fe400078e0208 */
[----:B--2---:R-:W-:-:S04]  /*22ee0*/  IMAD.MOV R3, RZ, RZ, -R10 ;  /* 0x000000ffff037224 */ /* 0x004fc800078e0a0a */
[----:B---3--:R-:W-:Y:S02]  /*22ef0*/  @P4 IMAD R8, R12, R3, R5 ;  /* 0x000000030c084224 */ /* 0x008fe400078e0205 */
[----:B------:R-:W-:Y:S01]  /*22f00*/  IMAD.MOV.U32 R3, RZ, RZ, R16 ;  /* 0x000000ffff037224 */ /* 0x000fe200078e0010 */
[----:B------:R-:W-:Y:S06]  /*22f10*/  @!P0 BRA `(.L_x_568) ;  /* 0x0000000000288947 */ /* 0x000fec0003800000 */
[----:B------:R-:W-:Y:S02]  /*22f20*/  ULDC UR8, c[0x0][0x634] ;  /* 0x00018d0000087ab9 */ /* 0x000fe40000000800 */
[----:B------:R-:W-:-:S05]  /*22f30*/  IADD3 R3, P0, R14, UR8, RZ ;  /* 0x000000080e037c10 */ /* 0x000fca000ff1e0ff */
[----:B------:R-:W-:-:S04]  /*22f40*/  IMAD.X R11, RZ, RZ, R16, P0 ;  /* 0x000000ffff0b7224 */ /* 0x000fc800000e0610 */
[----:B------:R-:W-:-:S04]  /*22f50*/  IMAD.WIDE.U32 R4, R11, UR6, RZ ;  /* 0x000000060b047c25 */ /* 0x000fc8000f8e00ff */
[----:B------:R-:W-:-:S04]  /*22f60*/  IMAD.WIDE.U32 R4, P0, R3, UR7, R4 ;  /* 0x0000000703047c25 */ /* 0x000fc8000f800004 */
[----:B------:R-:W-:-:S04]  /*22f70*/  IMAD.WIDE.U32 R2, R3, UR6, RZ ;  /* 0x0000000603027c25 */ /* 0x000fc8000f8e00ff */
[----:B------:R-:W-:Y:S01]  /*22f80*/  IMAD.MOV.U32 R2, RZ, RZ, R5 ;  /* 0x000000ffff027224 */ /* 0x000fe200078e0005 */
[----:B------:R-:W-:Y:S01]  /*22f90*/  IADD3 RZ, P1, R3, R4, RZ ;  /* 0x0000000403ff7210 */ /* 0x000fe20007f3e0ff */
[----:B------:R-:W-:-:S04]  /*22fa0*/  IMAD.X R3, RZ, RZ, RZ, P0 ;  /* 0x000000ffff037224 */ /* 0x000fc800000e06ff */
[----:B------:R-:W-:-:S08]  /*22fb0*/  IMAD.WIDE.U32.X R2, R11, UR7, R2, P1 ;  /* 0x000000070b027c25 */ /* 0x000fd000088e0402 */
.L_x_568:
[--C-:B------:R-:W-:Y:S01]  /*22fc0*/  SHF.R.U64 R10, R2, UR9, R3.reuse ;  /* 0x00000009020a7c19 */ /* 0x100fe20008001203 */
[----:B------:R-:W-:Y:S01]  /*22fd0*/  ULDC.64 UR6, c[0x0][0x620] ;  /* 0x0001880000067ab9 */ /* 0x000fe20000000a00 */
[----:B------:R-:W-:Y:S01]  /*22fe0*/  SHF.R.U32.HI R2, RZ, UR9, R3 ;  /* 0x00000009ff027c19 */ /* 0x000fe20008011603 */
[----:B------:R-:W-:Y:S01]  /*22ff0*/  IMAD.MOV.U32 R3, RZ, RZ, R16 ;  /* 0x000000ffff037224 */ /* 0x000fe200078e0010 */
[----:B------:R-:W-:Y:S01]  /*23000*/  IADD3 R11, P0, RZ, -R10, RZ ;  /* 0x8000000aff0b7210 */ /* 0x000fe20007f1e0ff */
[----:B------:R-:W-:-:S04]  /*23010*/  ULDC.64 UR8, c[0x0][0x640] ;  /* 0x0001900000087ab9 */ /* 0x000fc80000000a00 */
[----:B------:R-:W-:Y:S01]  /*23020*/  IMAD.X R2, RZ, RZ, ~R2, P0 ;  /* 0x000000ffff027224 */ /* 0x000fe200000e0e02 */
[----:B------:R-:W-:-:S03]  /*23030*/  ISETP.NE.U32.AND P0, PT, RZ, UR8, PT ;  /* 0x00000008ff007c0c */ /* 0x000fc6000bf05070 */
[----:B------:R-:W-:Y:S01]  /*23040*/  IMAD R2, R2, UR6, RZ ;  /* 0x0000000602027c24 */ /* 0x000fe2000f8e02ff */
[----:B------:R-:W-:-:S03]  /*23050*/  ISETP.NE.AND.EX P0, PT, RZ, UR9, PT, P0 ;  /* 0x00000009ff007c0c */ /* 0x000fc6000bf05300 */
[----:B------:R-:W-:Y:S02]  /*23060*/  IMAD R5, R11, UR7, R2 ;  /* 0x000000070b057c24 */ /* 0x000fe4000f8e0202 */
[----:B------:R-:W-:-:S04]  /*23070*/  IMAD.MOV.U32 R2, RZ, RZ, R14 ;  /* 0x000000ffff027224 */ /* 0x000fc800078e000e */
[----:B------:R-:W-:Y:S01]  /*23080*/  IMAD.WIDE.U32 R2, R11, UR6, R2 ;  /* 0x000000060b027c25 */ /* 0x000fe2000f8e0002 */
[----:B------:R-:W-:-:S03]  /*23090*/  ULDC UR6, c[0x0][0x618] ;  /* 0x0001860000067ab9 */ /* 0x000fc60000000800 */
[----:B------:R-:W-:-:S05]  /*230a0*/  IMAD.IADD R3, R3, 0x1, R5 ;  /* 0x0000000103037824 */ /* 0x000fca00078e0205 */
[--C-:B------:R-:W-:Y:S02]  /*230b0*/  SHF.R.U64 R11, R2, UR6, R3.reuse ;  /* 0x00000006020b7c19 */ /* 0x100fe40008001203 */
[----:B------:R-:W-:Y:S01]  /*230c0*/  SHF.R.U32.HI R2, RZ, UR6, R3 ;  /* 0x00000006ff027c19 */ /* 0x000fe20008011603 */
[----:B------:R-:W-:-:S03]  /*230d0*/  ULDC UR6, c[0x0][0x608] ;  /* 0x0001820000067ab9 */ /* 0x000fc60000000800 */
[--C-:B------:R-:W-:Y:S02]  /*230e0*/  SHF.R.U64 R12, R11, UR6, R2.reuse ;  /* 0x000000060b0c7c19 */ /* 0x100fe40008001202 */
[----:B------:R-:W-:Y:S01]  /*230f0*/  SHF.R.U32.HI R3, RZ, UR6, R2 ;  /* 0x00000006ff037c19 */ /* 0x000fe20008011602 */
[----:B------:R-:W-:-:S03]  /*23100*/  ULDC UR6, c[0x0][0x658] ;  /* 0x0001960000067ab9 */ /* 0x000fc60000000800 */
[--C-:B------:R-:W-:Y:S02]  /*23110*/  SHF.R.U64 R13, R12, UR6, R3.reuse ;  /* 0x000000060c0d7c19 */ /* 0x100fe40008001203 */
[----:B------:R-:W-:-:S03]  /*23120*/  SHF.R.U32.HI R14, RZ, UR6, R3 ;  /* 0x00000006ff0e7c19 */ /* 0x000fc60008011603 */
[----:B------:R-:W-:Y:S02]  /*23130*/  IMAD.MOV.U32 R2, RZ, RZ, R13 ;  /* 0x000000ffff027224 */ /* 0x000fe400078e000d */
        /* <DEDUP_REMOVED lines=12> */
.L_x_569:
[----:B------:R-:W-:Y:S01]  /*23200*/  ULDC UR6, c[0x0][0x648] ;  /* 0x0001920000067ab9 */ /* 0x000fe20000000800 */
[----:B------:R-:W-:Y:S02]  /*23210*/  LOP3.LUT R12, R12, UR15, RZ, 0xc0, !PT ;  /* 0x0000000f0c0c7c12 */ /* 0x000fe4000f8ec0ff */
[----:B------:R-:W-:Y:S01]  /*23220*/  SHF.R.U64 R3, R2, UR6, R3 ;  /* 0x0000000602037c19 */ /* 0x000fe20008001203 */
[----:B------:R-:W-:-:S04]  /*23230*/  ULDC UR6, c[0x0][0x638] ;  /* 0x00018e0000067ab9 */ /* 0x000fc80000000800 */
[----:B------:R-:W-:Y:S02]  /*23240*/  IMAD.MOV R2, RZ, RZ, -R3 ;  /* 0x000000ffff027224 */ /* 0x000fe400078e0a03 */
[----:B------:R-:W-:Y:S02]  /*23250*/  IMAD R5, R3, UR5, R12 ;  /* 0x0000000503057c24 */ /* 0x000fe4000f8e020c */
[----:B------:R-:W-:Y:S01]  /*23260*/  IMAD R13, R2, UR6, R13 ;  /* 0x00000006020d7c24 */ /* 0x000fe2000f8e020d */
[----:B------:R-:W-:Y:S01]  /*23270*/  ULDC UR6, c[0x0][0x610] ;  /* 0x0001840000067ab9 */ /* 0x000fe20000000800 */
[----:B------:R-:W-:Y:S01]  /*23280*/  LOP3.LUT R2, R11, UR4, RZ, 0xc0, !PT ;  /* 0x000000040b027c12 */ /* 0x000fe2000f8ec0ff */
[----:B------:R-:W-:Y:S01]  /*23290*/  IMAD R8, R5, UR6, R8 ;  /* 0x0000000605087c24 */ /* 0x000fe2000f8e0208 */
[----:B------:R-:W-:-:S03]  /*232a0*/  ULDC UR6, c[0x0][0x600] ;  /* 0x0001800000067ab9 */ /* 0x000fc60000000800 */
[----:B------:R-:W-:Y:S02]  /*232b0*/  IMAD R13, R13, UR6, R2 ;  /* 0x000000060d0d7c24 */ /* 0x000fe4000f8e0202 */
[----:B------:R-:W-:-:S03]  /*232c0*/  IMAD.MOV.U32 R2, RZ, RZ, 0x1 ;  /* 0x00000001ff027424 */ /* 0x000fc600078e00ff */
[----:B------:R-:W-:Y:S02]  /*232d0*/  SEL R4, R13, R8, !P4 ;  /* 0x000000080d047207 */ /* 0x000fe40006000000 */
[----:B------:R-:W-:-:S07]  /*232e0*/  SEL R5, R8, R13, !P4 ;  /* 0x0000000d08057207 */ /* 0x000fce0006000000 */
.L_x_567:
[----:B------:R-:W-:Y:S05]  /*232f0*/  BSYNC B1 ;  /* 0x0000000000017941 */ /* 0x000fea0003800000 */
.L_x_566:
[----:B------:R-:W-:-:S13]  /*23300*/  LOP3.LUT P0, RZ, R2, 0xff, RZ, 0xc0, !PT ;  /* 0x000000ff02ff7812 */ /* 0x000fda000780c0ff */
[----:B------:R-:W-:Y:S05]  /*23310*/  @P0 BRA `(.L_x_570) ;  /* 0xfffffff400240947 */ /* 0x000fea000383ffff */
[----:B------:R-:W-:Y:S05]  /*23320*/  BSYNC B0 ;  /* 0x0000000000007941 */ /* 0x000fea0003800000 */
.L_x_559:
[----:B------:R-:W-:-:S03]  /*23330*/  UMOV UR6, 0xffffffff ;  /* 0xffffffff00067882 */ /* 0x000fc60000000000 */
[----:B------:R-:W-:Y:S05]  /*23340*/  BRA.DIV UR6, `(.L_x_571) ;  /* 0x0000000606047947 */ /* 0x000fea000b800000 */
[----:B------:R-:W-:-:S13]  /*23350*/  ELECT P0, URZ, PT ;  /* 0x00000000003f782f */ /* 0x000fda0003800000 */
.L_x_584:
[----:B------:R-:W-:Y:S04]  /*23360*/  BSSY B0, `(.L_x_572) ;  /* 0x0000023000007945 */ /* 0x000fe80003800000 */
[----:B------:R-:W-:Y:S05]  /*23370*/  @!P0 BRA `(.L_x_573) ;  /* 0x0000000000848947 */ /* 0x000fea0003800000 */
[----:B------:R-:W-:-:S04]  /*23380*/  ULOP3.LUT UR6, UR13, 0x2, URZ, 0xfc, !UPT ;  /* 0x000000020d067892 */ /* 0x000fc8000f8efc3f */
[----:B------:R-:W-:-:S06]  /*23390*/  UISETP.NE.AND UP0, UPT, UR6, 0x3, UPT ;  /* 0x000000030600788c */ /* 0x000fcc000bf05270 */
[----:B------:R-:W-:-:S13]  /*233a0*/  PLOP3.LUT P0, PT, PT, PT, UP0, 0x80, 0x0 ;  /* 0x000000000000781c */ /* 0x000fda0003f0f008 */
[----:B------:R-:W-:Y:S05]  /*233b0*/  @!P0 BRA `(.L_x_574) ;  /* 0x0000000000048947 */ /* 0x000fea0003800000 */
[----:B------:R-:W-:Y:S01]  /*233c0*/  BPT.TRAP 0x1 ;  /* 0x000000040000795c */ /* 0x000fe20000300000 */
.L_x_574:
[----:B------:R-:W0:Y:S01]  /*233d0*/  S2R R3, SR_CgaCtaId ;  /* 0x0000000000037919 */ /* 0x000e220000008800 */
[----:B------:R-:W-:Y:S02]  /*233e0*/  MOV R0, 0x400 ;  /* 0x0000040000007802 */ /* 0x000fe40000000f00 */
[----:B------:R-:W-:Y:S02]  /*233f0*/  SHF.L.U32 R2, R6, 0x1f, RZ ;  /* 0x0000001f06027819 */ /* 0x000fe400000006ff */
[----:B0-----:R-:W-:-:S05]  /*23400*/  LEA R0, R3, R0, 0x18 ;  /* 0x0000000003007211 */ /* 0x001fca00078ec0ff */
[----:B------:R-:W-:-:S04]  /*23410*/  VIADD R0, R0, 0x18 ;  /* 0x0000001800007836 */ /* 0x000fc80000000000 */
[----:B------:R-:W-:-:S04]  /*23420*/  IMAD R3, R7, 0x8, R0 ;  /* 0x0000000807037824 */ /* 0x000fc800078e0200 */
[----:B------:R-:W0:Y:S02]  /*23430*/  SYNCS.PHASECHK.TRANS64.TRYWAIT P0, [R3+URZ], R2 ;  /* 0x00000002030075a7 */ /* 0x000e24000800017f */
[----:B0-----:R-:W-:Y:S05]  /*23440*/  @!P0 BRA `(.L_x_575) ;  /* 0x0000000000e48947 */ /* 0x001fea0003800000 */
.L_x_585:
[----:B------:R-:W-:-:S05]  /*23450*/  VIADD R7, R7, 0x1 ;  /* 0x0000000107077836 */ /* 0x000fca0000000000 */
[----:B------:R-:W-:-:S04]  /*23460*/  ISETP.NE.AND P0, PT, R7, 0x3, PT ;  /* 0x000000030700780c */ /* 0x000fc80003f05270 */
[----:B0-----:R-:W-:Y:S02]  /*23470*/  SEL R3, RZ, 0x1, P0 ;  /* 0x00000001ff037807 */ /* 0x001fe40000000000 */
[----:B------:R-:W-:Y:S02]  /*23480*/  SEL R7, R7, RZ, P0 ;  /* 0x000000ff07077207 */ /* 0x000fe40000000000 */
[----:B------:R-:W-:-:S03]  /*23490*/  LOP3.LUT R5, R6, R3, RZ, 0x3c, !PT ;  /* 0x0000000306057212 */ /* 0x000fc600078e3cff */
[----:B------:R-:W-:Y:S01]  /*234a0*/  IMAD R3, R7, 0x8, R0 ;  /* 0x0000000807037824 */ /* 0x000fe200078e0200 */
[----:B------:R-:W-:-:S04]  /*234b0*/  SHF.L.U32 R2, R5, 0x1f, RZ ;  /* 0x0000001f05027819 */ /* 0x000fc800000006ff */
[----:B------:R-:W0:Y:S02]  /*234c0*/  SYNCS.PHASECHK.TRANS64.TRYWAIT P0, [R3+URZ], R2 ;  /* 0x00000002030075a7 */ /* 0x000e24000800017f */
[----:B0-----:R-:W-:Y:S05]  /*234d0*/  @!P0 BRA `(.L_x_576) ;  /* 0x0000000000d48947 */ /* 0x001fea0003800000 */
.L_x_586:
[----:B0-----:R-:W-:-:S05]  /*234e0*/  VIADD R2, R7, 0x1 ;  /* 0x0000000107027836 */ /* 0x001fca0000000000 */
[----:B------:R-:W-:-:S04]  /*234f0*/  ISETP.NE.AND P0, PT, R2, 0x3, PT ;  /* 0x000000030200780c */ /* 0x000fc80003f05270 */
[----:B------:R-:W-:Y:S02]  /*23500*/  SEL R4, RZ, 0x1, P0 ;  /* 0x00000001ff047807 */ /* 0x000fe40000000000 */
[----:B------:R-:W-:Y:S02]  /*23510*/  SEL R3, R2, RZ, P0 ;  /* 0x000000ff02037207 */ /* 0x000fe40000000000 */
[----:B------:R-:W-:-:S03]  /*23520*/  LOP3.LUT R4, R5, R4, RZ, 0x3c, !PT ;  /* 0x0000000405047212 */ /* 0x000fc600078e3cff */
[----:B------:R-:W-:Y:S01]  /*23530*/  IMAD R3, R3, 0x8, R0 ;  /* 0x0000000803037824 */ /* 0x000fe200078e0200 */
[----:B------:R-:W-:-:S07]  /*23540*/  SHF.L.U32 R0, R4, 0x1f, RZ ;  /* 0x0000001f04007819 */ /* 0x000fce00000006ff */
.L_x_577:
[----:B0-----:R0:W1:Y:S02]  /*23550*/  SYNCS.PHASECHK.TRANS64.TRYWAIT P0, [R3+URZ], R0 ;  /* 0x00000000030075a7 */ /* 0x001064000800017f */
[----:B-1----:R-:W-:Y:S05]  /*23560*/  @!P0 NANOSLEEP.SYNCS 0x989680 ;  /* 0x009896800000895d */ /* 0x002fea0003900000 */
[----:B------:R-:W1:Y:S02]  /*23570*/  @!P0 SYNCS.PHASECHK.TRANS64 P0, [R3+URZ], R0 ;  /* 0x00000000030085a7 */ /* 0x000e64000800007f */
[----:B-1----:R-:W-:Y:S05]  /*23580*/  @!P0 BRA `(.L_x_577) ;  /* 0xfffffffc00f08947 */ /* 0x002fea000383ffff */
.L_x_573:
[----:B------:R-:W-:Y:S05]  /*23590*/  BSYNC B0 ;  /* 0x0000000000007941 */ /* 0x000fea0003800000 */
.L_x_572:
[----:B------:R-:W-:Y:S05]  /*235a0*/  EXIT ;  /* 0x000000000000794d */ /* 0x000fea0003800000 */
.L_x_21:
[----:B--2---:R-:W-:-:S04]  /*235b0*/  IMAD.U32 R3, RZ, RZ, UR7 ;  /* 0x00000007ff037e24 */ /* 0x004fc8000f8e00ff */
[----:B------:R2:W4:Y:S03]  /*235c0*/  SYNCS.PHASECHK.TRANS64.TRYWAIT P0, [R3+URZ], R0 ;  /* 0x00000000030075a7 */ /* 0x000526000800017f */
[----:B----4-:R-:W-:Y:S05]  /*235d0*/  @!P0 NANOSLEEP.SYNCS 0x989680 ;  /* 0x009896800000895d */ /* 0x010fea0003900000 */
[----:B------:R-:W4:Y:S02]  /*235e0*/  @!P0 SYNCS.PHASECHK.TRANS64 P0, [R3+URZ], R0 ;  /* 0x00000000030085a7 */ /* 0x000f24000800007f */
[----:B----4-:R-:W-:Y:S05]  /*235f0*/  @!P0 BRA `(.L_x_21) ;  /* 0xfffffffc00ec8947 */ /* 0x010fea000383ffff */
[----:B------:R-:W-:Y:S05]  /*23600*/  BRA `(.L_x_20) ;  /* 0xfffffdf400f87947 */ /* 0x000fea000383ffff */
.L_x_27:
[----:B-----5:R4:W-:Y:S02]  /*23610*/  STL [R1+0x478], R0 ;  /* 0x0004780001007387 */ /* 0x0209e40000100800 */
[----:B----4-:R-:W-:-:S04]  /*23620*/  IMAD.U32 R0, RZ, RZ, UR15 ;  /* 0x0000000fff007e24 */ /* 0x010fc8000f8e00ff */
[----:B------:R4:W0:Y:S03]  /*23630*/  SYNCS.PHASECHK.TRANS64.TRYWAIT P0, [R0+URZ], R3 ;  /* 0x00000003000075a7 */ /* 0x000826000800017f */
[----:B0-----:R-:W-:Y:S05]  /*23640*/  @!P0 NANOSLEEP.SYNCS 0x989680 ;  /* 0x009896800000895d */ /* 0x001fea0003900000 */
[----:B------:R4:W0:Y:S02]  /*23650*/  @!P0 SYNCS.PHASECHK.TRANS64 P0, [R0+URZ], R3 ;  /* 0x00000003000085a7 */ /* 0x000824000800007f */
[----:B----4-:R4:W5:Y:S02]  /*23660*/  LDL.LU R0, [R1+0x478] ;  /* 0x0004780001007983 */ /* 0x0109640000300800 */
[----:B0---4-:R-:W-:Y:S05]  /*23670*/  @!P0 BRA `(.L_x_27) ;  /* 0xfffffffc00e48947 */ /* 0x011fea000383ffff */
[----:B------:R-:W-:Y:S05]  /*23680*/  BRA `(.L_x_26) ;  /* 0xfffffe2c00d87947 */ /* 0x000fea000383ffff */
.L_x_560:
[----:B------:R-:W-:Y:S01]  /*23690*/  BSSY B1, `(.L_x_578) ;  /* 0x0000006000017945 */ /* 0x000fe20003800000 */
[----:B------:R-:W-:-:S07]  /*236a0*/  IMAD.MOV.U32 R2, RZ, RZ, -0x1 ;  /* 0xffffffffff027424 */ /* 0x000fce00078e00ff */
[----:B------:R-:W-:Y:S05]  /*236b0*/  WARPSYNC.COLLECTIVE R2, `(.L_x_579) ;  /* 0x00000000020c7348 */ /* 0x000fea0003c00000 */
[----:B------:R-:W-:Y:S02]  /*236c0*/  ELECT P0, UR62, PT ;  /* 0x00000000003e782f */ /* 0x000fe40003800000 */
[----:B------:R-:W-:Y:S01]  /*236d0*/  MOV R2, UR62 ;  /* 0x0000003e00027c02 */ /* 0x000fe20008000f00 */
[----:B------:R-:W-:Y:S10]  /*236e0*/  ENDCOLLECTIVE ;  /* 0x000000000000791b */ /* 0x000ff40003800000 */
.L_x_579:
[----:B------:R-:W-:Y:S05]  /*236f0*/  BSYNC B1 ;  /* 0x0000000000017941 */ /* 0x000fea0003800000 */
.L_x_578:
[----:B------:R-:W-:Y:S05]  /*23700*/  BRA `(.L_x_580) ;  /* 0xfffffff000347947 */ /* 0x000fea000383ffff */
.L_x_563:
[----:B0-----:R0:W1:Y:S02]  /*23710*/  SYNCS.PHASECHK.TRANS64.TRYWAIT P0, [R12+URZ+0x18], R11 ;  /* 0x0000180b0c0075a7 */ /* 0x001064000800017f */
[----:B-1----:R-:W-:Y:S05]  /*23720*/  @!P0 NANOSLEEP.SYNCS 0x989680 ;  /* 0x009896800000895d */ /* 0x002fea0003900000 */
[----:B------:R-:W1:Y:S02]  /*23730*/  @!P0 SYNCS.PHASECHK.TRANS64 P0, [R12+URZ+0x18], R11 ;  /* 0x0000180b0c0085a7 */ /* 0x000e64000800007f */
[----:B-1----:R-:W-:Y:S05]  /*23740*/  @!P0 BRA `(.L_x_563) ;  /* 0xfffffffc00f08947 */ /* 0x002fea000383ffff */
[----:B------:R-:W-:Y:S05]  /*23750*/  BRA `(.L_x_581) ;  /* 0xfffffff000707947 */ /* 0x000fea000383ffff */
.L_x_571:
[----:B------:R-:W-:Y:S01]  /*23760*/  BSSY B0, `(.L_x_582) ;  /* 0x0000006000007945 */ /* 0x000fe20003800000 */
[----:B------:R-:W-:-:S07]  /*23770*/  IMAD.MOV.U32 R2, RZ, RZ, -0x1 ;  /* 0xffffffffff027424 */ /* 0x000fce00078e00ff */
[----:B------:R-:W-:Y:S05]  /*23780*/  WARPSYNC.COLLECTIVE R2, `(.L_x_583) ;  /* 0x00000000020c7348 */ /* 0x000fea0003c00000 */
[----:B------:R-:W-:Y:S02]  /*23790*/  ELECT P0, UR62, PT ;  /* 0x00000000003e782f */ /* 0x000fe40003800000 */
[----:B------:R-:W-:Y:S01]  /*237a0*/  MOV R2, UR62 ;  /* 0x0000003e00027c02 */ /* 0x000fe20008000f00 */
[----:B------:R-:W-:Y:S10]  /*237b0*/  ENDCOLLECTIVE ;  /* 0x000000000000791b */ /* 0x000ff40003800000 */
.L_x_583:
[----:B------:R-:W-:Y:S05]  /*237c0*/  BSYNC B0 ;  /* 0x0000000000007941 */ /* 0x000fea0003800000 */
.L_x_582:
[----:B------:R-:W-:Y:S05]  /*237d0*/  BRA `(.L_x_584) ;  /* 0xfffffff800e07947 */ /* 0x000fea000383ffff */
.L_x_575:
[----:B0-----:R0:W1:Y:S02]  /*237e0*/  SYNCS.PHASECHK.TRANS64.TRYWAIT P0, [R3+URZ], R2 ;  /* 0x00000002030075a7 */ /* 0x001064000800017f */
[----:B-1----:R-:W-:Y:S05]  /*237f0*/  @!P0 NANOSLEEP.SYNCS 0x989680 ;  /* 0x009896800000895d */ /* 0x002fea0003900000 */
[----:B------:R-:W1:Y:S02]  /*23800*/  @!P0 SYNCS.PHASECHK.TRANS64 P0, [R3+URZ], R2 ;  /* 0x00000002030085a7 */ /* 0x000e64000800007f */
[----:B-1----:R-:W-:Y:S05]  /*23810*/  @!P0 BRA `(.L_x_575) ;  /* 0xfffffffc00f08947 */ /* 0x002fea000383ffff */
[----:B------:R-:W-:Y:S05]  /*23820*/  BRA `(.L_x_585) ;  /* 0xfffffffc00087947 */ /* 0x000fea000383ffff */
.L_x_576:
[----:B0-----:R0:W1:Y:S02]  /*23830*/  SYNCS.PHASECHK.TRANS64.TRYWAIT P0, [R3+URZ], R2 ;  /* 0x00000002030075a7 */ /* 0x001064000800017f */
[----:B-1----:R-:W-:Y:S05]  /*23840*/  @!P0 NANOSLEEP.SYNCS 0x989680 ;  /* 0x009896800000895d */ /* 0x002fea0003900000 */
[----:B------:R-:W1:Y:S02]  /*23850*/  @!P0 SYNCS.PHASECHK.TRANS64 P0, [R3+URZ], R2 ;  /* 0x00000002030085a7 */ /* 0x000e64000800007f */
[----:B-1----:R-:W-:Y:S05]  /*23860*/  @!P0 BRA `(.L_x_576) ;  /* 0xfffffffc00f08947 */ /* 0x002fea000383ffff */
[----:B------:R-:W-:Y:S05]  /*23870*/  BRA `(.L_x_586) ;  /* 0xfffffffc00187947 */ /* 0x000fea000383ffff */
.L_x_587:
[----:B------:R-:W-:-:S00]  /*23880*/  BRA `(.L_x_587) ;  /* 0xfffffffc00fc7947 */ /* 0x000fc0000383ffff */
[----:B------:R-:W-:-:S00]  /*23890*/  NOP ;  /* 0x0000000000007918 */ /* 0x000fc00000000000 */
        /* <DEDUP_REMOVED lines=14> */
.L_x_588:


//--------------------- .nv.shared._ZN7cutlass13device_kernelINS_4gemm6kernel13GemmUniversalIN4cute5tupleIJiiiiEEENS1_10collective13CollectiveMmaINS1_37MainloopSm90TmaGmmaWarpSpecializedFP8ILi3ENS5_IJNS4_1CILi2EEESB_NSA_ILi1EEEEEENS1_35KernelTmaWarpSpecializedCooperativeEEENS5_IJNSA_ILi256EEESG_NSA_ILi32EEEEEENS_12float_e4m3_tENS5_IJlSC_lEEESJ_SK_NS4_8TiledMMAINS4_8MMA_AtomIJNS4_4SM904GMMA31MMA_64x256x32_F32E4M3E4M3_SS_TNILNSO_7ScaleInE1ELSQ_1EEEEEENS4_6LayoutINS5_IJSB_SC_SC_EEENS5_IJSC_NSA_ILi0EEESV_EEEEENS5_IJNS4_10UnderscoreESY_SY_EEEEENS4_23SM90_TMA_LOAD_MULTICASTENS4_14ComposedLayoutINS4_7SwizzleILi1ELi4ELi3EEENS4_18smem_ptr_flag_bitsILi8EEENST_INS5_IJNSA_ILi8EEESH_EEENS5_IJSH_SC_EEEEEEEvNS4_8identityES11_S1B_vS1C_EENS_8epilogue10collective6detail29Sm90TmaWarpSpecializedAdapterINS1F_15DefaultEpilogueISJ_SK_SK_NS1E_6thread17LinearCombinationISJ_Li1EffLNS1J_9ScaleType4KindE0ELNS_15FloatRoundStyleE2ESJ_EENS1_15EpilogueDefaultEEEEEvvEEEEvNT_6ParamsE --------------------------
	.section	.nv.shared._ZN7cutlass13device_kernelINS_4gemm6kernel13GemmUniversalIN4cute5tupleIJiiiiEEENS1_10collective13CollectiveMmaINS1_37MainloopSm90TmaGmmaWarpSpecializedFP8ILi3ENS5_IJNS4_1CILi2EEESB_NSA_ILi1EEEEEENS1_35KernelTmaWarpSpecializedCooperativeEEENS5_IJNSA_ILi256EEESG_NSA_ILi32EEEEEENS_12float_e4m3_tENS5_IJlSC_lEEESJ_SK_NS4_8TiledMMAINS4_8MMA_AtomIJNS4_4SM904GMMA31MMA_64x256x32_F32E4M3E4M3_SS_TNILNSO_7ScaleInE1ELSQ_1EEEEEENS4_6LayoutINS5_IJSB_SC_SC_EEENS5_IJSC_NSA_ILi0EEESV_EEEEENS5_IJNS4_10UnderscoreESY_SY_EEEEENS4_23SM90_TMA_LOAD_MULTICASTENS4_14ComposedLayoutINS4_7SwizzleILi1ELi4ELi3EEENS4_18smem_ptr_flag_bitsILi8EEENST_INS5_IJNSA_ILi8EEESH_EEENS5_IJSH_SC_EEEEEEEvNS4_8identityES11_S1B_vS1C_EENS_8epilogue10collective6detail29Sm90TmaWarpSpecializedAdapterINS1F_15DefaultEpilogueISJ_SK_SK_NS1E_6thread17LinearCombinationISJ_Li1EffLNS1J_9ScaleType4KindE0ELNS_15FloatRoundStyleE2ESJ_EENS1_15EpilogueDefaultEEEEEvvEEEEvNT_6ParamsE,"aw",@nobits
	.sectionflags	@""
	.align	16
	.zero		1024


//--------------------- .nv.shared.reserved.0     --------------------------
	.section	.nv.shared.reserved.0,"aw",@nobits
	.weak		__nv_reservedSMEM_offset_0_alias
	.size		__nv_reservedSMEM_offset_0_alias, 0, 0
	.other		__nv_reservedSMEM_offset_0_alias,@"STO_CUDA_RESERVED_SHARED STV_DEFAULT"
__nv_reservedSMEM_offset_0_alias:
	.zero		0


//--------------------- .nv.global                --------------------------
	.section	.nv.global,"aw",@nobits
.nv.global:
	.type		_ZN39_INTERNAL_d1a9422a_4_k_cu_246e1967_52134cute1_E,@object
	.size		_ZN39_INTERNAL_d1a9422a_4_k_cu_246e1967_52134cute1_E,(_ZN39_INTERNAL_d1a9422a_4_k_cu_246e1967_52134cuda3std3__45__cpo6cbeginE - _ZN39_INTERNAL_d1a9422a_4_k_cu_246e1967_52134cute1_E)
_ZN39_INTERNAL_d1a9422a_4_k_cu_246e1967_52134cute1_E:
	.zero		1
	.type		_ZN39_INTERNAL_d1a9422a_4_k_cu_246e1967_52134cuda3std3__45__cpo6cbeginE,@object
	.size		_ZN39_INTERNAL_d1a9422a_4_k_cu_246e1967_52134cuda3std3__45__cpo6cbeginE,(_ZN39_INTERNAL_d1a9422a_4_k_cu_246e1967_52134cuda3std3__48in_placeE - _ZN39_INTERNAL_d1a9422a_4_k_cu_246e1967_52134cuda3std3__45__cpo6cbeginE)
_ZN39_INTERNAL_d1a9422a_4_k_cu_246e1967_52134cuda3std3__45__cpo6cbeginE:
	.zero		1
	.type		_ZN39_INTERNAL_d1a9422a_4_k_cu_246e1967_52134cuda3std3__48in_placeE,@object
	.size		_ZN39_INTERNAL_d1a9422a_4_k_cu_246e1967_52134cuda3std3__48in_placeE,(_ZN39_INTERNAL_d1a9422a_4_k_cu_246e1967_52134cuda3std6ranges3__45__cpo9iter_moveE - _ZN39_INTERNAL_d1a9422a_4_k_cu_246e1967_52134cuda3std3__48in_placeE)
_ZN39_INTERNAL_d1a9422a_4_k_cu_246e1967_52134cuda3std3__48in_placeE:
	.zero		1
	.type		_ZN39_INTERNAL_d1a9422a_4_k_cu_246e1967_52134cuda3std6ranges3__45__cpo9iter_moveE,@object
	.size		_ZN39_INTERNAL_d1a9422a_4_k_cu_246e1967_52134cuda3std6ranges3__45__cpo9iter_moveE,(_ZN39_INTERNAL_d1a9422a_4_k_cu_246e1967_52134cuda3std3__45__cpo5beginE - _ZN39_INTERNAL_d1a9422a_4_k_cu_246e1967_52134cuda3std6ranges3__45__cpo9iter_moveE)
_ZN39_INTERNAL_d1a9422a_4_k_cu_246e1967_52134cuda3std6ranges3__45__cpo9iter_moveE:
	.zero		1
	.type		_ZN39_INTERNAL_d1a9422a_4_k_cu_246e1967_52134cuda3std3__45__cpo5beginE,@object
	.size		_ZN39_INTERNAL_d1a9422a_4_k_cu_246e1967_52134cuda3std3__45__cpo5beginE,(_ZN39_INTERNAL_d1a9422a_4_k_cu_246e1967_52134cuda3std3__441_GLOBAL__N__d1a9422a_4_k_cu_246e1967_52136ignoreE - _ZN39_INTERNAL_d1a9422a_4_k_cu_246e1967_52134cuda3std3__45__cpo5beginE)
_ZN39_INTERNAL_d1a9422a_4_k_cu_246e1967_52134cuda3std3__45__cpo5beginE:
	.zero		1
	.type		_ZN39_INTERNAL_d1a9422a_4_k_cu_246e1967_52134cuda3std3__441_GLOBAL__N__d1a9422a_4_k_cu_246e1967_52136ignoreE,@object
	.size		_ZN39_INTERNAL_d1a9422a_4_k_cu_246e1967_52134cuda3std3__441_GLOBAL__N__d1a9422a_4_k_cu_246e1967_52136ignoreE,(_ZN39_INTERNAL_d1a9422a_4_k_cu_246e1967_52134cute7productE - _ZN39_INTERNAL_d1a9422a_4_k_cu_246e1967_52134cuda3std3__441_GLOBAL__N__d1a9422a_4_k_cu_246e1967_52136ignoreE)
_ZN39_INTERNAL_d1a9422a_4_k_cu_246e1967_52134cuda3std3__441_GLOBAL__N__d1a9422a_4_k_cu_246e1967_52136ignoreE:
	.zero		1
	.type		_ZN39_INTERNAL_d1a9422a_4_k_cu_246e1967_52134cute7productE,@object
	.size		_ZN39_INTERNAL_d1a9422a_4_k_cu_246e1967_52134cute7productE,(_ZN39_INTERNAL_d1a9422a_4_k_cu_246e1967_52134cuda3std3__45__cpo3endE - _ZN39_INTERNAL_d1a9422a_4_k_cu_246e1967_52134cute7productE)
_ZN39_INTERNAL_d1a9422a_4_k_cu_246e1967_52134cute7productE:
	.zero		1
	.type		_ZN39_INTERNAL_d1a9422a_4_k_cu_246e1967_52134cuda3std3__45__cpo3endE,@object
	.size		_ZN39_INTERNAL_d1a9422a_4_k_cu_246e1967_52134cuda3std3__45__cpo3endE,(_ZN39_INTERNAL_d1a9422a_4_k_cu_246e1967_52134cuda3std3__419piecewise_constructE - _ZN39_INTERNAL_d1a9422a_4_k_cu_246e1967_52134cuda3std3__45__cpo3endE)
_ZN39_INTERNAL_d1a9422a_4_k_cu_246e1967_52134cuda3std3__45__cpo3endE:
	.zero		1
	.type		_ZN39_INTERNAL_d1a9422a_4_k_cu_246e1967_52134cuda3std3__419piecewise_constructE,@object
	.size		_ZN39_INTERNAL_d1a9422a_4_k_cu_246e1967_52134cuda3std3__419piecewise_constructE,(_ZN39_INTERNAL_d1a9422a_4_k_cu_246e1967_52134cuda3std3__45__cpo4cendE - _ZN39_INTERNAL_d1a9422a_4_k_cu_246e1967_52134cuda3std3__419piecewise_constructE)
_ZN39_INTERNAL_d1a9422a_4_k_cu_246e1967_52134cuda3std3__419piecewise_constructE:
	.zero		1
	.type		_ZN39_INTERNAL_d1a9422a_4_k_cu_246e1967_52134cuda3std3__45__cpo4cendE,@object
	.size		_ZN39_INTERNAL_d1a9422a_4_k_cu_246e1967_52134cuda3std3__45__cpo4cendE,(_ZN39_INTERNAL_d1a9422a_4_k_cu_246e1967_52134cuda3std6ranges3__45__cpo4swapE - _ZN39_INTERNAL_d1a9422a_4_k_cu_246e1967_52134cuda3std3__45__cpo4cendE)
_ZN39_INTERNAL_d1a9422a_4_k_cu_246e1967_52134cuda3std3__45__cpo4cendE:
	.zero		1
	.type		_ZN39_INTERNAL_d1a9422a_4_k_cu_246e1967_52134cuda3std6ranges3__45__cpo4swapE,@object
	.size		_ZN39_INTERNAL_d1a9422a_4_k_cu_246e1967_52134cuda3std6ranges3__45__cpo4swapE,(.L_7 - _ZN39_INTERNAL_d1a9422a_4_k_cu_246e1967_52134cuda3std6ranges3__45__cpo4swapE)
_ZN39_INTERNAL_d1a9422a_4_k_cu_246e1967_52134cuda3std6ranges3__45__cpo4swapE:
	.zero		1
.L_7:


//--------------------- .nv.constant0._ZN7cutlass13device_kernelINS_4gemm6kernel13GemmUniversalIN4cute5tupleIJiiiiEEENS1_10collective13CollectiveMmaINS1_37MainloopSm90TmaGmmaWarpSpecializedFP8ILi3ENS5_IJNS4_1CILi2EEESB_NSA_ILi1EEEEEENS1_35KernelTmaWarpSpecializedCooperativeEEENS5_IJNSA_ILi256EEESG_NSA_ILi32EEEEEENS_12float_e4m3_tENS5_IJlSC_lEEESJ_SK_NS4_8TiledMMAINS4_8MMA_AtomIJNS4_4SM904GMMA31MMA_64x256x32_F32E4M3E4M3_SS_TNILNSO_7ScaleInE1ELSQ_1EEEEEENS4_6LayoutINS5_IJSB_SC_SC_EEENS5_IJSC_NSA_ILi0EEESV_EEEEENS5_IJNS4_10UnderscoreESY_SY_EEEEENS4_23SM90_TMA_LOAD_MULTICASTENS4_14ComposedLayoutINS4_7SwizzleILi1ELi4ELi3EEENS4_18smem_ptr_flag_bitsILi8EEENST_INS5_IJNSA_ILi8EEESH_EEENS5_IJSH_SC_EEEEEEEvNS4_8identityES11_S1B_vS1C_EENS_8epilogue10collective6detail29Sm90TmaWarpSpecializedAdapterINS1F_15DefaultEpilogueISJ_SK_SK_NS1E_6thread17LinearCombinationISJ_Li1EffLNS1J_9ScaleType4KindE0ELNS_15FloatRoundStyleE2ESJ_EENS1_15EpilogueDefaultEEEEEvvEEEEvNT_6ParamsE --------------------------
	.section	.nv.constant0._ZN7cutlass13device_kernelINS_4gemm6kernel13GemmUniversalIN4cute5tupleIJiiiiEEENS1_10collective13CollectiveMmaINS1_37MainloopSm90TmaGmmaWarpSpecializedFP8ILi3ENS5_IJNS4_1CILi2EEESB_NSA_ILi1EEEEEENS1_35KernelTmaWarpSpecializedCooperativeEEENS5_IJNSA_ILi256EEESG_NSA_ILi32EEEEEENS_12float_e4m3_tENS5_IJlSC_lEEESJ_SK_NS4_8TiledMMAINS4_8MMA_AtomIJNS4_4SM904GMMA31MMA_64x256x32_F32E4M3E4M3_SS_TNILNSO_7ScaleInE1ELSQ_1EEEEEENS4_6LayoutINS5_IJSB_SC_SC_EEENS5_IJSC_NSA_ILi0EEESV_EEEEENS5_IJNS4_10UnderscoreESY_SY_EEEEENS4_23SM90_TMA_LOAD_MULTICASTENS4_14ComposedLayoutINS4_7SwizzleILi1ELi4ELi3EEENS4_18smem_ptr_flag_bitsILi8EEENST_INS5_IJNSA_ILi8EEESH_EEENS5_IJSH_SC_EEEEEEEvNS4_8identityES11_S1B_vS1C_EENS_8epilogue10collective6detail29Sm90TmaWarpSpecializedAdapterINS1F_15DefaultEpilogueISJ_SK_SK_NS1E_6thread17LinearCombinationISJ_Li1EffLNS1J_9ScaleType4KindE0ELNS_15FloatRoundStyleE2ESJ_EENS1_15EpilogueDefaultEEEEEvvEEEEvNT_6ParamsE,"a",@progbits
	.sectionflags	@""
	.align	4
.nv.constant0._ZN7cutlass13device_kernelINS_4gemm6kernel13GemmUniversalIN4cute5tupleIJiiiiEEENS1_10collective13CollectiveMmaINS1_37MainloopSm90TmaGmmaWarpSpecializedFP8ILi3ENS5_IJNS4_1CILi2EEESB_NSA_ILi1EEEEEENS1_35KernelTmaWarpSpecializedCooperativeEEENS5_IJNSA_ILi256EEESG_NSA_ILi32EEEEEENS_12float_e4m3_tENS5_IJlSC_lEEESJ_SK_NS4_8TiledMMAINS4_8MMA_AtomIJNS4_4SM904GMMA31MMA_64x256x32_F32E4M3E4M3_SS_TNILNSO_7ScaleInE1ELSQ_1EEEEEENS4_6LayoutINS5_IJSB_SC_SC_EEENS5_IJSC_NSA_ILi0EEESV_EEEEENS5_IJNS4_10UnderscoreESY_SY_EEEEENS4_23SM90_TMA_LOAD_MULTICASTENS4_14ComposedLayoutINS4_7SwizzleILi1ELi4ELi3EEENS4_18smem_ptr_flag_bitsILi8EEENST_INS5_IJNSA_ILi8EEESH_EEENS5_IJSH_SC_EEEEEEEvNS4_8identityES11_S1B_vS1C_EENS_8epilogue10collective6detail29Sm90TmaWarpSpecializedAdapterINS1F_15DefaultEpilogueISJ_SK_SK_NS1E_6thread17LinearCombinationISJ_Li1EffLNS1J_9ScaleType4KindE0ELNS_15FloatRoundStyleE2ESJ_EENS1_15EpilogueDefaultEEEEEvvEEEEvNT_6ParamsE:
	.zero		1664


//--------------------- SYMBOLS --------------------------

	.type		.nv.reservedSmem.offset0,@object
	.size		.nv.reservedSmem.offset0,0x4
